	.target	sm_100a

	.elftype	@"ET_EXEC"


//--------------------- .note.nv.tkinfo           --------------------------
	.section	.note.nv.tkinfo,"",@"SHT_NOTE"
	.sectionflags	@"SHF_NOTE_NV_TKINFO"
	.tkinfo
        /*0018*/ 	.word	0x00000002
        /*0030*/ 	.string	""
        /*0030*/ 	.string	"ptxas"
        /*0030*/ 	.string	"Cuda compilation tools, release 13.0, V13.0.88"
        /*0030*/ 	.string	"Build cuda_13.0.r13.0/compiler.36424714_0"
        /*0030*/ 	.string	"-arch sm_100a -m 64 "



//--------------------- .note.nv.cuinfo           --------------------------
	.section	.note.nv.cuinfo,"",@"SHT_NOTE"
	.sectionflags	@"SHF_NOTE_NV_CUINFO"
        /*0018*/ 	.short	0x0002
        /*001a*/ 	.short	0x0064
        /*001c*/ 	.short	0x0082
	.zero		2


//--------------------- .nv.info                  --------------------------
	.section	.nv.info,"",@"SHT_CUDA_INFO"
	.align	4


	//----- nvinfo : EIATTR_REGCOUNT
	.align		4
        /*0000*/ 	.byte	0x04, 0x2f
        /*0002*/ 	.short	(.L_19 - .L_18)
	.align		4
.L_18:
        /*0004*/ 	.word	index@(_ZN7cutlass13device_kernelINS_4gemm6kernel13GemmUniversalIN4cute5tupleIJiiiiEEENS1_10collective13CollectiveMmaINS1_35MainloopSm100TmaUmmaWarpSpecializedILi13ELi2ELi4ENS5_IJNS4_1CILi1EEENSA_ILi8EEESB_EEEEENS5_IJNSA_ILi64EEESF_NSA_ILi128EEEEEEaNS5_IJlSB_lEEEaSI_NS4_8TiledMMAINS4_8MMA_AtomIJNS4_15SM100_MMA_S8_SSIaaiLi64ELi64ELNS4_4UMMA5MajorE0ELSN_0ELNSM_8SaturateE0EEEEEENS4_6LayoutINS5_IJSB_SB_SB_EEENS5_IJNSA_ILi0EEEST_ST_EEEEENS5_IJNS4_10UnderscoreESW_SW_EEEEENS4_23SM90_TMA_LOAD_MULTICASTENS4_14ComposedLayoutINS4_7SwizzleILi3ELi4ELi3EEENS4_18smem_ptr_flag_bitsILi8EEENSR_INS5_IJSC_SG_EEENS5_IJSG_SB_EEEEEEEvNS4_8identityENS4_13SM90_TMA_LOADES18_vS19_EENS_8epilogue10collective18CollectiveEpilogueINS1C_23Sm100TmaWarpSpecializedILi1ELi1ELi32ELb0ELb0EEEJSH_NS5_IJNSR_ISF_SB_EES1H_EEEaSI_aSI_NS1C_6fusion15FusionCallbacksIS1G_NS1J_17LinearCombinationIaiaiLNS_15FloatRoundStyleE2EEESH_S1I_JEEENS4_5SM1004TMEM4LOAD26SM100_TMEM_LOAD_16dp32b32xES1A_NS10_INS11_ILi2ELi4ELi3EEES14_NSR_INS5_IJSC_SF_EEENS5_IJSF_SB_EEEEEEENS4_39AutoVectorizingCopyWithAssumedAlignmentILi128EEENS4_14SM90_TMA_STOREES1X_S1Z_S1Z_EEEvvEEEEvNT_6ParamsE)
        /*0008*/ 	.word	0x00000059


	//----- nvinfo : EIATTR_FRAME_SIZE
	.align		4
.L_19:
        /*000c*/ 	.byte	0x04, 0x11
        /*000e*/ 	.short	(.L_21 - .L_20)
	.align		4
.L_20:
        /*0010*/ 	.word	index@($__internal_2_$__cuda_sm10x_tcgen05_guardrail_trap_unallocated_columns_being_dealloced)
        /*0014*/ 	.word	0x00000000


	//----- nvinfo : EIATTR_FRAME_SIZE
	.align		4
.L_21:
        /*0018*/ 	.byte	0x04, 0x11
        /*001a*/ 	.short	(.L_23 - .L_22)
	.align		4
.L_22:
        /*001c*/ 	.word	index@($__internal_1_$__cuda_sm10x_tcgen05_guardrail_trap_phase_invalid_during_alloc)
        /*0020*/ 	.word	0x00000000


	//----- nvinfo : EIATTR_FRAME_SIZE
	.align		4
.L_23:
        /*0024*/ 	.byte	0x04, 0x11
        /*0026*/ 	.short	(.L_25 - .L_24)
	.align		4
.L_24:
        /*0028*/ 	.word	index@($__internal_0_$__cuda_sm10x_tcgen05_guardrail_trap_col_being_dealloced_not_returned_by_alloc)
        /*002c*/ 	.word	0x00000000


	//----- nvinfo : EIATTR_FRAME_SIZE
	.align		4
.L_25:
        /*0030*/ 	.byte	0x04, 0x11
        /*0032*/ 	.short	(.L_27 - .L_26)
	.align		4
.L_26:
        /*0034*/ 	.word	index@(_ZN7cutlass13device_kernelINS_4gemm6kernel13GemmUniversalIN4cute5tupleIJiiiiEEENS1_10collective13CollectiveMmaINS1_35MainloopSm100TmaUmmaWarpSpecializedILi13ELi2ELi4ENS5_IJNS4_1CILi1EEENSA_ILi8EEESB_EEEEENS5_IJNSA_ILi64EEESF_NSA_ILi128EEEEEEaNS5_IJlSB_lEEEaSI_NS4_8TiledMMAINS4_8MMA_AtomIJNS4_15SM100_MMA_S8_SSIaaiLi64ELi64ELNS4_4UMMA5MajorE0ELSN_0ELNSM_8SaturateE0EEEEEENS4_6LayoutINS5_IJSB_SB_SB_EEENS5_IJNSA_ILi0EEEST_ST_EEEEENS5_IJNS4_10UnderscoreESW_SW_EEEEENS4_23SM90_TMA_LOAD_MULTICASTENS4_14ComposedLayoutINS4_7SwizzleILi3ELi4ELi3EEENS4_18smem_ptr_flag_bitsILi8EEENSR_INS5_IJSC_SG_EEENS5_IJSG_SB_EEEEEEEvNS4_8identityENS4_13SM90_TMA_LOADES18_vS19_EENS_8epilogue10collective18CollectiveEpilogueINS1C_23Sm100TmaWarpSpecializedILi1ELi1ELi32ELb0ELb0EEEJSH_NS5_IJNSR_ISF_SB_EES1H_EEEaSI_aSI_NS1C_6fusion15FusionCallbacksIS1G_NS1J_17LinearCombinationIaiaiLNS_15FloatRoundStyleE2EEESH_S1I_JEEENS4_5SM1004TMEM4LOAD26SM100_TMEM_LOAD_16dp32b32xES1A_NS10_INS11_ILi2ELi4ELi3EEES14_NSR_INS5_IJSC_SF_EEENS5_IJSF_SB_EEEEEEENS4_39AutoVectorizingCopyWithAssumedAlignmentILi128EEENS4_14SM90_TMA_STOREES1X_S1Z_S1Z_EEEvvEEEEvNT_6ParamsE)
        /*0038*/ 	.word	0x00000000


	//----- nvinfo : EIATTR_MIN_STACK_SIZE
	.align		4
.L_27:
        /*003c*/ 	.byte	0x04, 0x12
        /*003e*/ 	.short	(.L_29 - .L_28)
	.align		4
.L_28:
        /*0040*/ 	.word	index@(_ZN7cutlass13device_kernelINS_4gemm6kernel13GemmUniversalIN4cute5tupleIJiiiiEEENS1_10collective13CollectiveMmaINS1_35MainloopSm100TmaUmmaWarpSpecializedILi13ELi2ELi4ENS5_IJNS4_1CILi1EEENSA_ILi8EEESB_EEEEENS5_IJNSA_ILi64EEESF_NSA_ILi128EEEEEEaNS5_IJlSB_lEEEaSI_NS4_8TiledMMAINS4_8MMA_AtomIJNS4_15SM100_MMA_S8_SSIaaiLi64ELi64ELNS4_4UMMA5MajorE0ELSN_0ELNSM_8SaturateE0EEEEEENS4_6LayoutINS5_IJSB_SB_SB_EEENS5_IJNSA_ILi0EEEST_ST_EEEEENS5_IJNS4_10UnderscoreESW_SW_EEEEENS4_23SM90_TMA_LOAD_MULTICASTENS4_14ComposedLayoutINS4_7SwizzleILi3ELi4ELi3EEENS4_18smem_ptr_flag_bitsILi8EEENSR_INS5_IJSC_SG_EEENS5_IJSG_SB_EEEEEEEvNS4_8identityENS4_13SM90_TMA_LOADES18_vS19_EENS_8epilogue10collective18CollectiveEpilogueINS1C_23Sm100TmaWarpSpecializedILi1ELi1ELi32ELb0ELb0EEEJSH_NS5_IJNSR_ISF_SB_EES1H_EEEaSI_aSI_NS1C_6fusion15FusionCallbacksIS1G_NS1J_17LinearCombinationIaiaiLNS_15FloatRoundStyleE2EEESH_S1I_JEEENS4_5SM1004TMEM4LOAD26SM100_TMEM_LOAD_16dp32b32xES1A_NS10_INS11_ILi2ELi4ELi3EEES14_NSR_INS5_IJSC_SF_EEENS5_IJSF_SB_EEEEEEENS4_39AutoVectorizingCopyWithAssumedAlignmentILi128EEENS4_14SM90_TMA_STOREES1X_S1Z_S1Z_EEEvvEEEEvNT_6ParamsE)
        /*0044*/ 	.word	0x00000000
.L_29:


//--------------------- .nv.compat                --------------------------
	.section	.nv.compat,"",@"SHT_CUDA_COMPAT_INFO"
	.align	4
        /*0000*/ 	.byte	0x02, 0x09, 0x01, 0x00, 0x02, 0x02, 0x03, 0x00, 0x02, 0x05, 0x06, 0x00, 0x03, 0x07, 0x01, 0x01
        /*0010*/ 	.byte	0x02, 0x03, 0x01, 0x00, 0x02, 0x06, 0x01, 0x00, 0x04, 0x0b, 0x08, 0x00, 0x01, 0x00, 0x00, 0x00
        /*0020*/ 	.byte	0x00, 0x00, 0x00, 0x00


//--------------------- .nv.info._ZN7cutlass13device_kernelINS_4gemm6kernel13GemmUniversalIN4cute5tupleIJiiiiEEENS1_10collective13CollectiveMmaINS1_35MainloopSm100TmaUmmaWarpSpecializedILi13ELi2ELi4ENS5_IJNS4_1CILi1EEENSA_ILi8EEESB_EEEEENS5_IJNSA_ILi64EEESF_NSA_ILi128EEEEEEaNS5_IJlSB_lEEEaSI_NS4_8TiledMMAINS4_8MMA_AtomIJNS4_15SM100_MMA_S8_SSIaaiLi64ELi64ELNS4_4UMMA5MajorE0ELSN_0ELNSM_8SaturateE0EEEEEENS4_6LayoutINS5_IJSB_SB_SB_EEENS5_IJNSA_ILi0EEEST_ST_EEEEENS5_IJNS4_10UnderscoreESW_SW_EEEEENS4_23SM90_TMA_LOAD_MULTICASTENS4_14ComposedLayoutINS4_7SwizzleILi3ELi4ELi3EEENS4_18smem_ptr_flag_bitsILi8EEENSR_INS5_IJSC_SG_EEENS5_IJSG_SB_EEEEEEEvNS4_8identityENS4_13SM90_TMA_LOADES18_vS19_EENS_8epilogue10collective18CollectiveEpilogueINS1C_23Sm100TmaWarpSpecializedILi1ELi1ELi32ELb0ELb0EEEJSH_NS5_IJNSR_ISF_SB_EES1H_EEEaSI_aSI_NS1C_6fusion15FusionCallbacksIS1G_NS1J_17LinearCombinationIaiaiLNS_15FloatRoundStyleE2EEESH_S1I_JEEENS4_5SM1004TMEM4LOAD26SM100_TMEM_LOAD_16dp32b32xES1A_NS10_INS11_ILi2ELi4ELi3EEES14_NSR_INS5_IJSC_SF_EEENS5_IJSF_SB_EEEEEEENS4_39AutoVectorizingCopyWithAssumedAlignmentILi128EEENS4_14SM90_TMA_STOREES1X_S1Z_S1Z_EEEvvEEEEvNT_6ParamsE --------------------------
	.section	.nv.info._ZN7cutlass13device_kernelINS_4gemm6kernel13GemmUniversalIN4cute5tupleIJiiiiEEENS1_10collective13CollectiveMmaINS1_35MainloopSm100TmaUmmaWarpSpecializedILi13ELi2ELi4ENS5_IJNS4_1CILi1EEENSA_ILi8EEESB_EEEEENS5_IJNSA_ILi64EEESF_NSA_ILi128EEEEEEaNS5_IJlSB_lEEEaSI_NS4_8TiledMMAINS4_8MMA_AtomIJNS4_15SM100_MMA_S8_SSIaaiLi64ELi64ELNS4_4UMMA5MajorE0ELSN_0ELNSM_8SaturateE0EEEEEENS4_6LayoutINS5_IJSB_SB_SB_EEENS5_IJNSA_ILi0EEEST_ST_EEEEENS5_IJNS4_10UnderscoreESW_SW_EEEEENS4_23SM90_TMA_LOAD_MULTICASTENS4_14ComposedLayoutINS4_7SwizzleILi3ELi4ELi3EEENS4_18smem_ptr_flag_bitsILi8EEENSR_INS5_IJSC_SG_EEENS5_IJSG_SB_EEEEEEEvNS4_8identityENS4_13SM90_TMA_LOADES18_vS19_EENS_8epilogue10collective18CollectiveEpilogueINS1C_23Sm100TmaWarpSpecializedILi1ELi1ELi32ELb0ELb0EEEJSH_NS5_IJNSR_ISF_SB_EES1H_EEEaSI_aSI_NS1C_6fusion15FusionCallbacksIS1G_NS1J_17LinearCombinationIaiaiLNS_15FloatRoundStyleE2EEESH_S1I_JEEENS4_5SM1004TMEM4LOAD26SM100_TMEM_LOAD_16dp32b32xES1A_NS10_INS11_ILi2ELi4ELi3EEES14_NSR_INS5_IJSC_SF_EEENS5_IJSF_SB_EEEEEEENS4_39AutoVectorizingCopyWithAssumedAlignmentILi128EEENS4_14SM90_TMA_STOREES1X_S1Z_S1Z_EEEvvEEEEvNT_6ParamsE,"",@"SHT_CUDA_INFO"
	.sectionflags	@""
	.align	4


	//----- nvinfo : EIATTR_CUDA_API_VERSION
	.align		4
        /*0000*/ 	.byte	0x04, 0x37
        /*0002*/ 	.short	(.L_31 - .L_30)
.L_30:
        /*0004*/ 	.word	0x00000082


	//----- nvinfo : EIATTR_KPARAM_INFO
	.align		4
.L_31:
        /*0008*/ 	.byte	0x04, 0x17
        /*000a*/ 	.short	(.L_33 - .L_32)
.L_32:
        /*000c*/ 	.word	0x00000000
        /*0010*/ 	.short	0x0000
        /*0012*/ 	.short	0x0000
        /*0014*/ 	.byte	0x00, 0xf0, 0x01, 0x20


	//----- nvinfo : EIATTR_AT_ENTRY_FRAGMENTS
	.align		4
.L_33:
        /*0018*/ 	.byte	0x04, 0x4f
        /*001a*/ 	.short	(.L_35 - .L_34)


	//   ....[0]....
.L_34:
        /*001c*/ 	.word	0x00000006


	//----- nvinfo : EIATTR_RESERVED_SMEM_USED
	.align		4
.L_35:
        /*0020*/ 	.byte	0x01, 0x41
	.zero		2


	//----- nvinfo : EIATTR_SPARSE_MMA_MASK
	.align		4
        /*0024*/ 	.byte	0x03, 0x50
        /*0026*/ 	.short	0x0000


	//----- nvinfo : EIATTR_TCGEN05_1CTA_USED
	.align		4
        /*0028*/ 	.byte	0x01, 0x51
	.zero		2


	//----- nvinfo : EIATTR_MAXREG_COUNT
	.align		4
        /*002c*/ 	.byte	0x03, 0x1b
        /*002e*/ 	.short	0x00ff


	//----- nvinfo : EIATTR_NUM_BARRIERS
	.align		4
        /*0030*/ 	.byte	0x02, 0x4c
        /*0032*/ 	.byte	0x07
	.zero		1


	//----- nvinfo : EIATTR_EXTERNS
	.align		4
        /*0034*/ 	.byte	0x04, 0x0f
        /*0036*/ 	.short	(.L_37 - .L_36)


	//   ....[0]....
	.align		4
.L_36:
        /*0038*/ 	.word	index@(__assertfail)


	//----- nvinfo : EIATTR_MERCURY_ISA_VERSION
	.align		4
.L_37:
        /*003c*/ 	.byte	0x03, 0x5f
        /*003e*/ 	.short	0x0101


	//----- nvinfo : EIATTR_INT_WARP_WIDE_INSTR_OFFSETS
	.align		4
        /*0040*/ 	.byte	0x04, 0x31
        /*0042*/ 	.short	(.L_39 - .L_38)


	//   ....[0]....
.L_38:
        /*0044*/ 	.word	0x000043e0


	//   ....[1]....
        /*0048*/ 	.word	0x00004410


	//   ....[2]....
        /*004c*/ 	.word	0x00004430


	//   ....[3]....
        /*0050*/ 	.word	0x00004f60


	//   ....[4]....
        /*0054*/ 	.word	0x00005010


	//----- nvinfo : EIATTR_COOP_GROUP_MASK_REGIDS
	.align		4
.L_39:
        /*0058*/ 	.byte	0x04, 0x29
        /*005a*/ 	.short	(.L_41 - .L_40)


	//   ....[0]....
.L_40:
        /*005c*/ 	.word	0xffffffff


	//   ....[1]....
        /*0060*/ 	.word	0xffffffff


	//   ....[2]....
        /*0064*/ 	.word	0xffffffff


	//   ....[3]....
        /*0068*/ 	.word	0xffffffff


	//   ....[4]....
        /*006c*/ 	.word	0xffffffff


	//   ....[5]....
        /*0070*/ 	.word	0xffffffff


	//   ....[6]....
        /*0074*/ 	.word	0xffffffff


	//   ....[7]....
        /*0078*/ 	.word	0xffffffff


	//   ....[8]....
        /*007c*/ 	.word	0xffffffff


	//   ....[9]....
        /*0080*/ 	.word	0xffffffff


	//   ....[10]....
        /*0084*/ 	.word	0xffffffff


	//   ....[11]....
        /*0088*/ 	.word	0xffffffff


	//   ....[12]....
        /*008c*/ 	.word	0xffffffff


	//   ....[13]....
        /*0090*/ 	.word	0xffffffff


	//----- nvinfo : EIATTR_COOP_GROUP_INSTR_OFFSETS
	.align		4
.L_41:
        /*0094*/ 	.byte	0x04, 0x28
        /*0096*/ 	.short	(.L_43 - .L_42)


	//   ....[0]....
.L_42:
        /*0098*/ 	.word	0x00000080


	//   ....[1]....
        /*009c*/ 	.word	0x000004e0


	//   ....[2]....
        /*00a0*/ 	.word	0x000007e0


	//   ....[3]....
        /*00a4*/ 	.word	0x00000920


	//   ....[4]....
        /*00a8*/ 	.word	0x00000a20


	//   ....[5]....
        /*00ac*/ 	.word	0x00000b90


	//   ....[6]....
        /*00b0*/ 	.word	0x00000d30


	//   ....[7]....
        /*00b4*/ 	.word	0x00000ee0


	//   ....[8]....
        /*00b8*/ 	.word	0x00002220


	//   ....[9]....
        /*00bc*/ 	.word	0x000035d0


	//   ....[10]....
        /*00c0*/ 	.word	0x000037e0


	//   ....[11]....
        /*00c4*/ 	.word	0x00003810


	//   ....[12]....
        /*00c8*/ 	.word	0x000042c0


	//   ....[13]....
        /*00cc*/ 	.word	0x000044f0


	//----- nvinfo : EIATTR_VRC_CTA_INIT_COUNT
	.align		4
.L_43:
        /*00d0*/ 	.byte	0x02, 0x4a
        /*00d2*/ 	.byte	0x80
	.zero		1


	//----- nvinfo : EIATTR_SYSCALL_OFFSETS
	.align		4
        /*00d4*/ 	.byte	0x04, 0x46
        /*00d6*/ 	.short	(.L_45 - .L_44)


	//   ....[0]....
.L_44:
        /*00d8*/ 	.word	0x00005b70


	//   ....[1]....
        /*00dc*/ 	.word	0x00005cb0


	//   ....[2]....
        /*00e0*/ 	.word	0x00006430


	//----- nvinfo : EIATTR_MBARRIER_INSTR_OFFSETS
	.align		4
.L_45:
        /*00e4*/ 	.byte	0x04, 0x39
        /*00e6*/ 	.short	(.L_47 - .L_46)


	//   ....[0]....
.L_46:
        /*00e8*/ 	.word	0x00000620
        /*00ec*/ 	.word	0x000000ff
        /*00f0*/ 	.word	0x00000000
        /*00f4*/ 	.short	0x0100
        /*00f6*/ 	.byte	0x04
	.zero		1


	//   ....[1]....
        /*00f8*/ 	.word	0x00000630
        /*00fc*/ 	.word	0x000000ff
        /*0100*/ 	.word	0x00000068
        /*0104*/ 	.short	0x0100
        /*0106*/ 	.byte	0x04
	.zero		1


	//   ....[2]....
        /*0108*/ 	.word	0x00000640
        /*010c*/ 	.word	0x000000ff
        /*0110*/ 	.word	0x00000008
        /*0114*/ 	.short	0x0100
        /*0116*/ 	.byte	0x04
	.zero		1


	//   ....[3]....
        /*0118*/ 	.word	0x00000650
        /*011c*/ 	.word	0x000000ff
        /*0120*/ 	.word	0x00000070
        /*0124*/ 	.short	0x0100
        /*0126*/ 	.byte	0x04
	.zero		1


	//   ....[4]....
        /*0128*/ 	.word	0x00000660
        /*012c*/ 	.word	0x000000ff
        /*0130*/ 	.word	0x00000010
        /*0134*/ 	.short	0x0100
        /*0136*/ 	.byte	0x04
	.zero		1


	//   ....[5]....
        /*0138*/ 	.word	0x00000670
        /*013c*/ 	.word	0x000000ff
        /*0140*/ 	.word	0x00000078
        /*0144*/ 	.short	0x0100
        /*0146*/ 	.byte	0x04
	.zero		1


	//   ....[6]....
        /*0148*/ 	.word	0x00000680
        /*014c*/ 	.word	0x000000ff
        /*0150*/ 	.word	0x00000018
        /*0154*/ 	.short	0x0100
        /*0156*/ 	.byte	0x04
	.zero		1


	//   ....[7]....
        /*0158*/ 	.word	0x00000690
        /*015c*/ 	.word	0x000000ff
        /*0160*/ 	.word	0x00000080
        /*0164*/ 	.short	0x0100
        /*0166*/ 	.byte	0x04
	.zero		1


	//   ....[8]....
        /*0168*/ 	.word	0x000006a0
        /*016c*/ 	.word	0x000000ff
        /*0170*/ 	.word	0x00000020
        /*0174*/ 	.short	0x0100
        /*0176*/ 	.byte	0x04
	.zero		1


	//   ....[9]....
        /*0178*/ 	.word	0x000006b0
        /*017c*/ 	.word	0x000000ff
        /*0180*/ 	.word	0x00000088
        /*0184*/ 	.short	0x0100
        /*0186*/ 	.byte	0x04
	.zero		1


	//   ....[10]....
        /*0188*/ 	.word	0x000006c0
        /*018c*/ 	.word	0x000000ff
        /*0190*/ 	.word	0x00000028
        /*0194*/ 	.short	0x0100
        /*0196*/ 	.byte	0x04
	.zero		1


	//   ....[11]....
        /*0198*/ 	.word	0x000006d0
        /*019c*/ 	.word	0x000000ff
        /*01a0*/ 	.word	0x00000090
        /*01a4*/ 	.short	0x0100
        /*01a6*/ 	.byte	0x04
	.zero		1


	//   ....[12]....
        /*01a8*/ 	.word	0x000006e0
        /*01ac*/ 	.word	0x000000ff
        /*01b0*/ 	.word	0x00000030
        /*01b4*/ 	.short	0x0100
        /*01b6*/ 	.byte	0x04
	.zero		1


	//   ....[13]....
        /*01b8*/ 	.word	0x000006f0
        /*01bc*/ 	.word	0x000000ff
        /*01c0*/ 	.word	0x00000098
        /*01c4*/ 	.short	0x0100
        /*01c6*/ 	.byte	0x04
	.zero		1


	//   ....[14]....
        /*01c8*/ 	.word	0x00000700
        /*01cc*/ 	.word	0x000000ff
        /*01d0*/ 	.word	0x00000038
        /*01d4*/ 	.short	0x0100
        /*01d6*/ 	.byte	0x04
	.zero		1


	//   ....[15]....
        /*01d8*/ 	.word	0x00000710
        /*01dc*/ 	.word	0x000000ff
        /*01e0*/ 	.word	0x000000a0
        /*01e4*/ 	.short	0x0100
        /*01e6*/ 	.byte	0x04
	.zero		1


	//   ....[16]....
        /*01e8*/ 	.word	0x00000720
        /*01ec*/ 	.word	0x000000ff
        /*01f0*/ 	.word	0x00000040
        /*01f4*/ 	.short	0x0100
        /*01f6*/ 	.byte	0x04
	.zero		1


	//   ....[17]....
        /*01f8*/ 	.word	0x00000730
        /*01fc*/ 	.word	0x000000ff
        /*0200*/ 	.word	0x000000a8
        /*0204*/ 	.short	0x0100
        /*0206*/ 	.byte	0x04
	.zero		1


	//   ....[18]....
        /*0208*/ 	.word	0x00000740
        /*020c*/ 	.word	0x000000ff
        /*0210*/ 	.word	0x00000048
        /*0214*/ 	.short	0x0100
        /*0216*/ 	.byte	0x04
	.zero		1


	//   ....[19]....
        /*0218*/ 	.word	0x00000750
        /*021c*/ 	.word	0x000000ff
        /*0220*/ 	.word	0x000000b0
        /*0224*/ 	.short	0x0100
        /*0226*/ 	.byte	0x04
	.zero		1


	//   ....[20]....
        /*0228*/ 	.word	0x00000760
        /*022c*/ 	.word	0x000000ff
        /*0230*/ 	.word	0x00000050
        /*0234*/ 	.short	0x0100
        /*0236*/ 	.byte	0x04
	.zero		1


	//   ....[21]....
        /*0238*/ 	.word	0x00000770
        /*023c*/ 	.word	0x000000ff
        /*0240*/ 	.word	0x000000b8
        /*0244*/ 	.short	0x0100
        /*0246*/ 	.byte	0x04
	.zero		1


	//   ....[22]....
        /*0248*/ 	.word	0x00000780
        /*024c*/ 	.word	0x000000ff
        /*0250*/ 	.word	0x00000058
        /*0254*/ 	.short	0x0100
        /*0256*/ 	.byte	0x04
	.zero		1


	//   ....[23]....
        /*0258*/ 	.word	0x00000790
        /*025c*/ 	.word	0x000000ff
        /*0260*/ 	.word	0x000000c0
        /*0264*/ 	.short	0x0100
        /*0266*/ 	.byte	0x04
	.zero		1


	//   ....[24]....
        /*0268*/ 	.word	0x000007a0
        /*026c*/ 	.word	0x000000ff
        /*0270*/ 	.word	0x00000060
        /*0274*/ 	.short	0x0100
        /*0276*/ 	.byte	0x04
	.zero		1


	//   ....[25]....
        /*0278*/ 	.word	0x000007b0
        /*027c*/ 	.word	0x000000ff
        /*0280*/ 	.word	0x000000c8
        /*0284*/ 	.short	0x0100
        /*0286*/ 	.byte	0x04
	.zero		1


	//   ....[26]....
        /*0288*/ 	.word	0x000008f0
        /*028c*/ 	.word	0x000000ff
        /*0290*/ 	.word	0x000000d0
        /*0294*/ 	.short	0x0100
        /*0296*/ 	.byte	0x04
	.zero		1


	//   ....[27]....
        /*0298*/ 	.word	0x00000900
        /*029c*/ 	.word	0x000000ff
        /*02a0*/ 	.word	0x000000d8
        /*02a4*/ 	.short	0x0100
        /*02a6*/ 	.byte	0x04
	.zero		1


	//   ....[28]....
        /*02a8*/ 	.word	0x000009f0
        /*02ac*/ 	.word	0x000000ff
        /*02b0*/ 	.word	0x000000e0
        /*02b4*/ 	.short	0x0100
        /*02b6*/ 	.byte	0x06
	.zero		1


	//   ....[29]....
        /*02b8*/ 	.word	0x00000a00
        /*02bc*/ 	.word	0x000000ff
        /*02c0*/ 	.word	0x000000e8
        /*02c4*/ 	.short	0x0100
        /*02c6*/ 	.byte	0x06
	.zero		1


	//   ....[30]....
        /*02c8*/ 	.word	0x00000b40
        /*02cc*/ 	.word	0x000000ff
        /*02d0*/ 	.word	0x000000f0
        /*02d4*/ 	.short	0x0100
        /*02d6*/ 	.byte	0x06
	.zero		1


	//   ....[31]....
        /*02d8*/ 	.word	0x00000b50
        /*02dc*/ 	.word	0x000000ff
        /*02e0*/ 	.word	0x00000100
        /*02e4*/ 	.short	0x0100
        /*02e6*/ 	.byte	0x06
	.zero		1


	//   ....[32]....
        /*02e8*/ 	.word	0x00000b60
        /*02ec*/ 	.word	0x000000ff
        /*02f0*/ 	.word	0x000000f8
        /*02f4*/ 	.short	0x0100
        /*02f6*/ 	.byte	0x06
	.zero		1


	//   ....[33]....
        /*02f8*/ 	.word	0x00000b70
        /*02fc*/ 	.word	0x000000ff
        /*0300*/ 	.word	0x00000108
        /*0304*/ 	.short	0x0100
        /*0306*/ 	.byte	0x06
	.zero		1


	//   ....[34]....
        /*0308*/ 	.word	0x00000ca0
        /*030c*/ 	.word	0x000000ff
        /*0310*/ 	.word	0x00000110
        /*0314*/ 	.short	0x0100
        /*0316*/ 	.byte	0x04
	.zero		1


	//   ....[35]....
        /*0318*/ 	.word	0x00000cb0
        /*031c*/ 	.word	0x000000ff
        /*0320*/ 	.word	0x00000130
        /*0324*/ 	.short	0x0100
        /*0326*/ 	.byte	0x04
	.zero		1


	//   ....[36]....
        /*0328*/ 	.word	0x00000cc0
        /*032c*/ 	.word	0x000000ff
        /*0330*/ 	.word	0x00000118
        /*0334*/ 	.short	0x0100
        /*0336*/ 	.byte	0x04
	.zero		1


	//   ....[37]....
        /*0338*/ 	.word	0x00000cd0
        /*033c*/ 	.word	0x000000ff
        /*0340*/ 	.word	0x00000138
        /*0344*/ 	.short	0x0100
        /*0346*/ 	.byte	0x04
	.zero		1


	//   ....[38]....
        /*0348*/ 	.word	0x00000ce0
        /*034c*/ 	.word	0x000000ff
        /*0350*/ 	.word	0x00000120
        /*0354*/ 	.short	0x0100
        /*0356*/ 	.byte	0x04
	.zero		1


	//   ....[39]....
        /*0358*/ 	.word	0x00000cf0
        /*035c*/ 	.word	0x000000ff
        /*0360*/ 	.word	0x00000140
        /*0364*/ 	.short	0x0100
        /*0366*/ 	.byte	0x04
	.zero		1


	//   ....[40]....
        /*0368*/ 	.word	0x00000d00
        /*036c*/ 	.word	0x000000ff
        /*0370*/ 	.word	0x00000128
        /*0374*/ 	.short	0x0100
        /*0376*/ 	.byte	0x04
	.zero		1


	//   ....[41]....
        /*0378*/ 	.word	0x00000d10
        /*037c*/ 	.word	0x000000ff
        /*0380*/ 	.word	0x00000148
        /*0384*/ 	.short	0x0100
        /*0386*/ 	.byte	0x04
	.zero		1


	//   ....[42]....
        /*0388*/ 	.word	0x00000e00
        /*038c*/ 	.word	0x000000ff
        /*0390*/ 	.word	0x00000150
        /*0394*/ 	.short	0x0100
        /*0396*/ 	.byte	0x04
	.zero		1


	//   ....[43]....
        /*0398*/ 	.word	0x00000e10
        /*039c*/ 	.word	0x000000ff
        /*03a0*/ 	.word	0x00000160
        /*03a4*/ 	.short	0x0100
        /*03a6*/ 	.byte	0x04
	.zero		1


	//   ....[44]....
        /*03a8*/ 	.word	0x00000e20
        /*03ac*/ 	.word	0x000000ff
        /*03b0*/ 	.word	0x00000158
        /*03b4*/ 	.short	0x0100
        /*03b6*/ 	.byte	0x04
	.zero		1


	//   ....[45]....
        /*03b8*/ 	.word	0x00000e30
        /*03bc*/ 	.word	0x000000ff
        /*03c0*/ 	.word	0x00000168
        /*03c4*/ 	.short	0x0100
        /*03c6*/ 	.byte	0x04
	.zero		1


	//   ....[46]....
        /*03c8*/ 	.word	0x00001aa0
        /*03cc*/ 	.word	0x00000000
        /*03d0*/ 	.word	0x00000160
        /*03d4*/ 	.short	0x010a
        /*03d6*/ 	.byte	0xff
	.zero		1


	//   ....[47]....
        /*03d8*/ 	.word	0x00001ad0
        /*03dc*/ 	.word	0x00000000
        /*03e0*/ 	.word	0x00000150
        /*03e4*/ 	.short	0x0101
        /*03e6*/ 	.byte	0xff
	.zero		1


	//   ....[48]....
        /*03e8*/ 	.word	0x00001ba0
        /*03ec*/ 	.word	0x000000ff
        /*03f0*/ 	.word	0x00000068
        /*03f4*/ 	.short	0x010a
        /*03f6*/ 	.byte	0x04
	.zero		1


	//   ....[49]....
        /*03f8*/ 	.word	0x00001c20
        /*03fc*/ 	.word	0x000000ff
        /*0400*/ 	.word	0x00000068
        /*0404*/ 	.short	0x010a
        /*0406*/ 	.byte	0x21
	.zero		1


	//   ....[50]....
        /*0408*/ 	.word	0x00001dc0
        /*040c*/ 	.word	0x000000ff
        /*0410*/ 	.word	0x00000068
        /*0414*/ 	.short	0x010a
        /*0416*/ 	.byte	0x08
	.zero		1


	//   ....[51]....
        /*0418*/ 	.word	0x00001ed0
        /*041c*/ 	.word	0x000000ff
        /*0420*/ 	.word	0x000000e8
        /*0424*/ 	.short	0x0101
        /*0426*/ 	.byte	0x06
	.zero		1


	//   ....[52]....
        /*0428*/ 	.word	0x00001ef0
        /*042c*/ 	.word	0x000000ff
        /*0430*/ 	.word	0x00000068
        /*0434*/ 	.short	0x010a
        /*0436*/ 	.byte	0x04
	.zero		1


	//   ....[53]....
        /*0438*/ 	.word	0x00001f70
        /*043c*/ 	.word	0x000000ff
        /*0440*/ 	.word	0x00000068
        /*0444*/ 	.short	0x010a
        /*0446*/ 	.byte	0x11
	.zero		1


	//   ....[54]....
        /*0448*/ 	.word	0x00002110
        /*044c*/ 	.word	0x000000ff
        /*0450*/ 	.word	0x00000068
        /*0454*/ 	.short	0x010a
        /*0456*/ 	.byte	0x07
	.zero		1


	//   ....[55]....
        /*0458*/ 	.word	0x00002250
        /*045c*/ 	.word	0x00000003
        /*0460*/ 	.word	0x000000f0
        /*0464*/ 	.short	0x010a
        /*0466*/ 	.byte	0xff
	.zero		1


	//   ....[56]....
        /*0468*/ 	.word	0x000023a0
        /*046c*/ 	.word	0x00000000
        /*0470*/ 	.word	0x00000000
        /*0474*/ 	.short	0x0101
        /*0476*/ 	.byte	0xff
	.zero		1


	//   ....[57]....
        /*0478*/ 	.word	0x00002940
        /*047c*/ 	.word	0x000000ff
        /*0480*/ 	.word	0x00000000
        /*0484*/ 	.short	0x010a
        /*0486*/ 	.byte	0x04
	.zero		1


	//   ....[58]....
        /*0488*/ 	.word	0x000029d0
        /*048c*/ 	.word	0x000000ff
        /*0490*/ 	.word	0x00000000
        /*0494*/ 	.short	0x010a
        /*0496*/ 	.byte	0x05
	.zero		1


	//   ....[59]....
        /*0498*/ 	.word	0x00002a60
        /*049c*/ 	.word	0x000000ff
        /*04a0*/ 	.word	0x00000000
        /*04a4*/ 	.short	0x010a
        /*04a6*/ 	.byte	0x05
	.zero		1


	//   ....[60]....
        /*04a8*/ 	.word	0x00002af0
        /*04ac*/ 	.word	0x000000ff
        /*04b0*/ 	.word	0x00000000
        /*04b4*/ 	.short	0x010a
        /*04b6*/ 	.byte	0x05
	.zero		1


	//   ....[61]....
        /*04b8*/ 	.word	0x00002b80
        /*04bc*/ 	.word	0x000000ff
        /*04c0*/ 	.word	0x00000000
        /*04c4*/ 	.short	0x010a
        /*04c6*/ 	.byte	0x05
	.zero		1


	//   ....[62]....
        /*04c8*/ 	.word	0x00002c10
        /*04cc*/ 	.word	0x000000ff
        /*04d0*/ 	.word	0x00000000
        /*04d4*/ 	.short	0x010a
        /*04d6*/ 	.byte	0x05
	.zero		1


	//   ....[63]....
        /*04d8*/ 	.word	0x00002ca0
        /*04dc*/ 	.word	0x000000ff
        /*04e0*/ 	.word	0x00000000
        /*04e4*/ 	.short	0x010a
        /*04e6*/ 	.byte	0x05
	.zero		1


	//   ....[64]....
        /*04e8*/ 	.word	0x00002d30
        /*04ec*/ 	.word	0x000000ff
        /*04f0*/ 	.word	0x00000000
        /*04f4*/ 	.short	0x010a
        /*04f6*/ 	.byte	0x05
	.zero		1


	//   ....[65]....
        /*04f8*/ 	.word	0x00002dc0
        /*04fc*/ 	.word	0x000000ff
        /*0500*/ 	.word	0x00000000
        /*0504*/ 	.short	0x010a
        /*0506*/ 	.byte	0x05
	.zero		1


	//   ....[66]....
        /*0508*/ 	.word	0x00002e50
        /*050c*/ 	.word	0x000000ff
        /*0510*/ 	.word	0x00000000
        /*0514*/ 	.short	0x010a
        /*0516*/ 	.byte	0x05
	.zero		1


	//   ....[67]....
        /*0518*/ 	.word	0x00002ee0
        /*051c*/ 	.word	0x000000ff
        /*0520*/ 	.word	0x00000000
        /*0524*/ 	.short	0x010a
        /*0526*/ 	.byte	0x05
	.zero		1


	//   ....[68]....
        /*0528*/ 	.word	0x00002f70
        /*052c*/ 	.word	0x000000ff
        /*0530*/ 	.word	0x00000000
        /*0534*/ 	.short	0x010a
        /*0536*/ 	.byte	0x05
	.zero		1


	//   ....[69]....
        /*0538*/ 	.word	0x00003010
        /*053c*/ 	.word	0x00000000
        /*0540*/ 	.word	0x00000000
        /*0544*/ 	.short	0x010a
        /*0546*/ 	.byte	0xff
	.zero		1


	//   ....[70]....
        /*0548*/ 	.word	0x00003130
        /*054c*/ 	.word	0x00000002
        /*0550*/ 	.word	0x00000150
        /*0554*/ 	.short	0x010a
        /*0556*/ 	.byte	0xff
	.zero		1


	//   ....[71]....
        /*0558*/ 	.word	0x000031a0
        /*055c*/ 	.word	0x00000002
        /*0560*/ 	.word	0x00000000
        /*0564*/ 	.short	0x0101
        /*0566*/ 	.byte	0xff
	.zero		1


	//   ....[72]....
        /*0568*/ 	.word	0x000031c0
        /*056c*/ 	.word	0x000000ff
        /*0570*/ 	.word	0x00000100
        /*0574*/ 	.short	0x010a
        /*0576*/ 	.byte	0x04
	.zero		1


	//   ....[73]....
        /*0578*/ 	.word	0x000032e0
        /*057c*/ 	.word	0x00000002
        /*0580*/ 	.word	0x000000f0
        /*0584*/ 	.short	0x010a
        /*0586*/ 	.byte	0xff
	.zero		1


	//   ....[74]....
        /*0588*/ 	.word	0x000033e0
        /*058c*/ 	.word	0x00000002
        /*0590*/ 	.word	0x00000000
        /*0594*/ 	.short	0x0101
        /*0596*/ 	.byte	0xff
	.zero		1


	//   ....[75]....
        /*0598*/ 	.word	0x00003470
        /*059c*/ 	.word	0x000000ff
        /*05a0*/ 	.word	0x00000100
        /*05a4*/ 	.short	0x0106
        /*05a6*/ 	.byte	0x04
	.zero		1


	//   ....[76]....
        /*05a8*/ 	.word	0x00003490
        /*05ac*/ 	.word	0x000000ff
        /*05b0*/ 	.word	0x00000100
        /*05b4*/ 	.short	0x010a
        /*05b6*/ 	.byte	0x04
	.zero		1


	//   ....[77]....
        /*05b8*/ 	.word	0x00003520
        /*05bc*/ 	.word	0x000000ff
        /*05c0*/ 	.word	0x00000100
        /*05c4*/ 	.short	0x0106
        /*05c6*/ 	.byte	0x07
	.zero		1


	//   ....[78]....
        /*05c8*/ 	.word	0x00003560
        /*05cc*/ 	.word	0x00000000
        /*05d0*/ 	.word	0x00000100
        /*05d4*/ 	.short	0x010a
        /*05d6*/ 	.byte	0xff
	.zero		1


	//   ....[79]....
        /*05d8*/ 	.word	0x00003ab0
        /*05dc*/ 	.word	0x00000000
        /*05e0*/ 	.word	0x000000f0
        /*05e4*/ 	.short	0x010a
        /*05e6*/ 	.byte	0xff
	.zero		1


	//   ....[80]....
        /*05e8*/ 	.word	0x00003bb0
        /*05ec*/ 	.word	0x00000003
        /*05f0*/ 	.word	0x00000000
        /*05f4*/ 	.short	0x0101
        /*05f6*/ 	.byte	0xff
	.zero		1


	//   ....[81]....
        /*05f8*/ 	.word	0x00003bc0
        /*05fc*/ 	.word	0x000000ff
        /*0600*/ 	.word	0x00000000
        /*0604*/ 	.short	0x010a
        /*0606*/ 	.byte	0x04
	.zero		1


	//   ....[82]....
        /*0608*/ 	.word	0x00003c40
        /*060c*/ 	.word	0x000000ff
        /*0610*/ 	.word	0x00000130
        /*0614*/ 	.short	0x010a
        /*0616*/ 	.byte	0x1f
	.zero		1


	//   ....[83]....
        /*0618*/ 	.word	0x00003d20
        /*061c*/ 	.word	0x000000ff
        /*0620*/ 	.word	0x00000000
        /*0624*/ 	.short	0x010a
        /*0626*/ 	.byte	0x05
	.zero		1


	//   ....[84]....
        /*0628*/ 	.word	0x00003e60
        /*062c*/ 	.word	0x000000ff
        /*0630*/ 	.word	0x00000000
        /*0634*/ 	.short	0x010a
        /*0636*/ 	.byte	0x04
	.zero		1


	//   ....[85]....
        /*0638*/ 	.word	0x000040f0
        /*063c*/ 	.word	0x000000ff
        /*0640*/ 	.word	0x00000000
        /*0644*/ 	.short	0x010a
        /*0646*/ 	.byte	0x04
	.zero		1


	//   ....[86]....
        /*0648*/ 	.word	0x00004180
        /*064c*/ 	.word	0x000000ff
        /*0650*/ 	.word	0x00000000
        /*0654*/ 	.short	0x010a
        /*0656*/ 	.byte	0x05
	.zero		1


	//   ....[87]....
        /*0658*/ 	.word	0x00004210
        /*065c*/ 	.word	0x000000ff
        /*0660*/ 	.word	0x00000000
        /*0664*/ 	.short	0x010a
        /*0666*/ 	.byte	0x05
	.zero		1


	//   ....[88]....
        /*0668*/ 	.word	0x000042a0
        /*066c*/ 	.word	0x000000ff
        /*0670*/ 	.word	0x00000000
        /*0674*/ 	.short	0x010a
        /*0676*/ 	.byte	0x04
	.zero		1


	//   ....[89]....
        /*0678*/ 	.word	0x00004740
        /*067c*/ 	.word	0x00000007
        /*0680*/ 	.word	0x000000f0
        /*0684*/ 	.short	0x010a
        /*0686*/ 	.byte	0xff
	.zero		1


	//   ....[90]....
        /*0688*/ 	.word	0x000048b0
        /*068c*/ 	.word	0x00000000
        /*0690*/ 	.word	0x00000000
        /*0694*/ 	.short	0x0101
        /*0696*/ 	.byte	0xff
	.zero		1


	//   ....[91]....
        /*0698*/ 	.word	0x00004d20
        /*069c*/ 	.word	0x000000ff
        /*06a0*/ 	.word	0x000000e8
        /*06a4*/ 	.short	0x010a
        /*06a6*/ 	.byte	0x11
	.zero		1


	//   ....[92]....
        /*06a8*/ 	.word	0x00004ea0
        /*06ac*/ 	.word	0x000000ff
        /*06b0*/ 	.word	0x000000d8
        /*06b4*/ 	.short	0x010a
        /*06b6*/ 	.byte	0x11
	.zero		1


	//   ....[93]....
        /*06b8*/ 	.word	0x000050b0
        /*06bc*/ 	.word	0x000000ff
        /*06c0*/ 	.word	0x000000d0
        /*06c4*/ 	.short	0x010b
        /*06c6*/ 	.byte	0x11
	.zero		1


	//   ....[94]....
        /*06c8*/ 	.word	0x000050c0
        /*06cc*/ 	.word	0x000000ff
        /*06d0*/ 	.word	0x00000000
        /*06d4*/ 	.short	0x0101
        /*06d6*/ 	.byte	0x30
	.zero		1


	//   ....[95]....
        /*06d8*/ 	.word	0x00005100
        /*06dc*/ 	.word	0x00000000
        /*06e0*/ 	.word	0x000000d8
        /*06e4*/ 	.short	0x010a
        /*06e6*/ 	.byte	0xff
	.zero		1


	//   ....[96]....
        /*06e8*/ 	.word	0x00005430
        /*06ec*/ 	.word	0x00000003
        /*06f0*/ 	.word	0x000000f0
        /*06f4*/ 	.short	0x010a
        /*06f6*/ 	.byte	0xff
	.zero		1


	//   ....[97]....
        /*06f8*/ 	.word	0x000055b0
        /*06fc*/ 	.word	0x00000000
        /*0700*/ 	.word	0x00000000
        /*0704*/ 	.short	0x0101
        /*0706*/ 	.byte	0xff
	.zero		1


	//   ....[98]....
        /*0708*/ 	.word	0x00006010
        /*070c*/ 	.word	0x000000ff
        /*0710*/ 	.word	0x000000d0
        /*0714*/ 	.short	0x010a
        /*0716*/ 	.byte	0x2c
	.zero		1


	//   ....[99]....
        /*0718*/ 	.word	0x00006020
        /*071c*/ 	.word	0x00000010
        /*0720*/ 	.word	0x00000110
        /*0724*/ 	.short	0x010a
        /*0726*/ 	.byte	0xff
	.zero		1


	//   ....[100]....
        /*0728*/ 	.word	0x000061d0
        /*072c*/ 	.word	0x000000ff
        /*0730*/ 	.word	0x000000d0
        /*0734*/ 	.short	0x010a
        /*0736*/ 	.byte	0x2c
	.zero		1


	//   ....[101]....
        /*0738*/ 	.word	0x000062b0
        /*073c*/ 	.word	0x000000ff
        /*0740*/ 	.word	0x00000000
        /*0744*/ 	.short	0x0101
        /*0746*/ 	.byte	0x04
	.zero		1


	//   ....[102]....
        /*0748*/ 	.word	0x00006310
        /*074c*/ 	.word	0x00000010
        /*0750*/ 	.word	0x00000110
        /*0754*/ 	.short	0x010a
        /*0756*/ 	.byte	0xff
	.zero		1


	//   ....[103]....
        /*0758*/ 	.word	0x000065d0
        /*075c*/ 	.word	0x000000ff
        /*0760*/ 	.word	0x00000000
        /*0764*/ 	.short	0x0101
        /*0766*/ 	.byte	0x04
	.zero		1


	//   ....[104]....
        /*0768*/ 	.word	0x00006fd0
        /*076c*/ 	.word	0x00000000
        /*0770*/ 	.word	0x00000160
        /*0774*/ 	.short	0x010a
        /*0776*/ 	.byte	0xff
	.zero		1


	//   ....[105]....
        /*0778*/ 	.word	0x00007030
        /*077c*/ 	.word	0x00000000
        /*0780*/ 	.word	0x00000068
        /*0784*/ 	.short	0x010a
        /*0786*/ 	.byte	0xff
	.zero		1


	//   ....[106]....
        /*0788*/ 	.word	0x00007090
        /*078c*/ 	.word	0x00000000
        /*0790*/ 	.word	0x00000068
        /*0794*/ 	.short	0x010a
        /*0796*/ 	.byte	0xff
	.zero		1


	//   ....[107]....
        /*0798*/ 	.word	0x000070e0
        /*079c*/ 	.word	0x00000003
        /*07a0*/ 	.word	0x000000f0
        /*07a4*/ 	.short	0x010a
        /*07a6*/ 	.byte	0xff
	.zero		1


	//   ....[108]....
        /*07a8*/ 	.word	0x00007140
        /*07ac*/ 	.word	0x00000000
        /*07b0*/ 	.word	0x00000000
        /*07b4*/ 	.short	0x010a
        /*07b6*/ 	.byte	0xff
	.zero		1


	//   ....[109]....
        /*07b8*/ 	.word	0x000071a0
        /*07bc*/ 	.word	0x00000000
        /*07c0*/ 	.word	0x00000000
        /*07c4*/ 	.short	0x010a
        /*07c6*/ 	.byte	0xff
	.zero		1


	//   ....[110]....
        /*07c8*/ 	.word	0x00007200
        /*07cc*/ 	.word	0x00000000
        /*07d0*/ 	.word	0x00000000
        /*07d4*/ 	.short	0x010a
        /*07d6*/ 	.byte	0xff
	.zero		1


	//   ....[111]....
        /*07d8*/ 	.word	0x00007260
        /*07dc*/ 	.word	0x00000000
        /*07e0*/ 	.word	0x00000000
        /*07e4*/ 	.short	0x010a
        /*07e6*/ 	.byte	0xff
	.zero		1


	//   ....[112]....
        /*07e8*/ 	.word	0x000072c0
        /*07ec*/ 	.word	0x00000000
        /*07f0*/ 	.word	0x00000000
        /*07f4*/ 	.short	0x010a
        /*07f6*/ 	.byte	0xff
	.zero		1


	//   ....[113]....
        /*07f8*/ 	.word	0x00007320
        /*07fc*/ 	.word	0x00000000
        /*0800*/ 	.word	0x00000000
        /*0804*/ 	.short	0x010a
        /*0806*/ 	.byte	0xff
	.zero		1


	//   ....[114]....
        /*0808*/ 	.word	0x00007380
        /*080c*/ 	.word	0x00000000
        /*0810*/ 	.word	0x00000000
        /*0814*/ 	.short	0x010a
        /*0816*/ 	.byte	0xff
	.zero		1


	//   ....[115]....
        /*0818*/ 	.word	0x000073e0
        /*081c*/ 	.word	0x00000000
        /*0820*/ 	.word	0x00000000
        /*0824*/ 	.short	0x010a
        /*0826*/ 	.byte	0xff
	.zero		1


	//   ....[116]....
        /*0828*/ 	.word	0x00007440
        /*082c*/ 	.word	0x00000000
        /*0830*/ 	.word	0x00000000
        /*0834*/ 	.short	0x010a
        /*0836*/ 	.byte	0xff
	.zero		1


	//   ....[117]....
        /*0838*/ 	.word	0x000074a0
        /*083c*/ 	.word	0x00000000
        /*0840*/ 	.word	0x00000000
        /*0844*/ 	.short	0x010a
        /*0846*/ 	.byte	0xff
	.zero		1


	//   ....[118]....
        /*0848*/ 	.word	0x00007500
        /*084c*/ 	.word	0x00000000
        /*0850*/ 	.word	0x00000000
        /*0854*/ 	.short	0x010a
        /*0856*/ 	.byte	0xff
	.zero		1


	//   ....[119]....
        /*0858*/ 	.word	0x00007560
        /*085c*/ 	.word	0x00000000
        /*0860*/ 	.word	0x00000000
        /*0864*/ 	.short	0x010a
        /*0866*/ 	.byte	0xff
	.zero		1


	//   ....[120]....
        /*0868*/ 	.word	0x000075b0
        /*086c*/ 	.word	0x00000002
        /*0870*/ 	.word	0x00000150
        /*0874*/ 	.short	0x010a
        /*0876*/ 	.byte	0xff
	.zero		1


	//   ....[121]....
        /*0878*/ 	.word	0x00007610
        /*087c*/ 	.word	0x00000002
        /*0880*/ 	.word	0x00000100
        /*0884*/ 	.short	0x010a
        /*0886*/ 	.byte	0xff
	.zero		1


	//   ....[122]....
        /*0888*/ 	.word	0x00007660
        /*088c*/ 	.word	0x00000002
        /*0890*/ 	.word	0x000000f0
        /*0894*/ 	.short	0x010a
        /*0896*/ 	.byte	0xff
	.zero		1


	//   ....[123]....
        /*0898*/ 	.word	0x000076c0
        /*089c*/ 	.word	0x00000000
        /*08a0*/ 	.word	0x00000100
        /*08a4*/ 	.short	0x010a
        /*08a6*/ 	.byte	0xff
	.zero		1


	//   ....[124]....
        /*08a8*/ 	.word	0x00007710
        /*08ac*/ 	.word	0x00000000
        /*08b0*/ 	.word	0x000000f0
        /*08b4*/ 	.short	0x010a
        /*08b6*/ 	.byte	0xff
	.zero		1


	//   ....[125]....
        /*08b8*/ 	.word	0x00007770
        /*08bc*/ 	.word	0x00000002
        /*08c0*/ 	.word	0x00000130
        /*08c4*/ 	.short	0x010a
        /*08c6*/ 	.byte	0xff
	.zero		1


	//   ....[126]....
        /*08c8*/ 	.word	0x000077d0
        /*08cc*/ 	.word	0x00000000
        /*08d0*/ 	.word	0x00000000
        /*08d4*/ 	.short	0x010a
        /*08d6*/ 	.byte	0xff
	.zero		1


	//   ....[127]....
        /*08d8*/ 	.word	0x00007830
        /*08dc*/ 	.word	0x00000000
        /*08e0*/ 	.word	0x00000000
        /*08e4*/ 	.short	0x010a
        /*08e6*/ 	.byte	0xff
	.zero		1


	//   ....[128]....
        /*08e8*/ 	.word	0x00007890
        /*08ec*/ 	.word	0x00000000
        /*08f0*/ 	.word	0x00000000
        /*08f4*/ 	.short	0x010a
        /*08f6*/ 	.byte	0xff
	.zero		1


	//   ....[129]....
        /*08f8*/ 	.word	0x000078f0
        /*08fc*/ 	.word	0x00000000
        /*0900*/ 	.word	0x00000000
        /*0904*/ 	.short	0x010a
        /*0906*/ 	.byte	0xff
	.zero		1


	//   ....[130]....
        /*0908*/ 	.word	0x00007950
        /*090c*/ 	.word	0x00000000
        /*0910*/ 	.word	0x00000000
        /*0914*/ 	.short	0x010a
        /*0916*/ 	.byte	0xff
	.zero		1


	//   ....[131]....
        /*0918*/ 	.word	0x000079a0
        /*091c*/ 	.word	0x00000007
        /*0920*/ 	.word	0x000000f0
        /*0924*/ 	.short	0x010a
        /*0926*/ 	.byte	0xff
	.zero		1


	//   ....[132]....
        /*0928*/ 	.word	0x00007a00
        /*092c*/ 	.word	0x00000000
        /*0930*/ 	.word	0x000000e8
        /*0934*/ 	.short	0x010a
        /*0936*/ 	.byte	0xff
	.zero		1


	//   ....[133]....
        /*0938*/ 	.word	0x00007a60
        /*093c*/ 	.word	0x00000000
        /*0940*/ 	.word	0x000000d8
        /*0944*/ 	.short	0x010a
        /*0946*/ 	.byte	0xff
	.zero		1


	//   ....[134]....
        /*0948*/ 	.word	0x00007ab0
        /*094c*/ 	.word	0x00000003
        /*0950*/ 	.word	0x000000f0
        /*0954*/ 	.short	0x010a
        /*0956*/ 	.byte	0xff
	.zero		1


	//   ....[135]....
        /*0958*/ 	.word	0x00007b10
        /*095c*/ 	.word	0x00000000
        /*0960*/ 	.word	0x000000d0
        /*0964*/ 	.short	0x010a
        /*0966*/ 	.byte	0xff
	.zero		1


	//   ....[136]....
        /*0968*/ 	.word	0x00007b60
        /*096c*/ 	.word	0x00000010
        /*0970*/ 	.word	0x00000110
        /*0974*/ 	.short	0x010a
        /*0976*/ 	.byte	0xff
	.zero		1


	//----- nvinfo : EIATTR_NUM_MBARRIERS
	.align		4
.L_47:
        /*0978*/ 	.byte	0x03, 0x38
        /*097a*/ 	.short	0x002e


	//----- nvinfo : EIATTR_EXIT_INSTR_OFFSETS
	.align		4
        /*097c*/ 	.byte	0x04, 0x1c
        /*097e*/ 	.short	(.L_49 - .L_48)


	//   ....[0]....
.L_48:
        /*0980*/ 	.word	0x00003040


	//   ....[1]....
        /*0984*/ 	.word	0x00003530


	//   ....[2]....
        /*0988*/ 	.word	0x00003590


	//   ....[3]....
        /*098c*/ 	.word	0x00004500


	//   ....[4]....
        /*0990*/ 	.word	0x00005130


	//   ....[5]....
        /*0994*/ 	.word	0x00005170


	//   ....[6]....
        /*0998*/ 	.word	0x00006fc0


	//----- nvinfo : EIATTR_MAX_THREADS
	.align		4
.L_49:
        /*099c*/ 	.byte	0x04, 0x05
        /*099e*/ 	.short	(.L_51 - .L_50)
.L_50:
        /*09a0*/ 	.word	0x00000100
        /*09a4*/ 	.word	0x00000001
        /*09a8*/ 	.word	0x00000001


	//----- nvinfo : EIATTR_CRS_STACK_SIZE
	.align		4
.L_51:
        /*09ac*/ 	.byte	0x04, 0x1e
        /*09ae*/ 	.short	(.L_53 - .L_52)
.L_52:
        /*09b0*/ 	.word	0x00000000


	//----- nvinfo : EIATTR_CBANK_PARAM_SIZE
	.align		4
.L_53:
        /*09b4*/ 	.byte	0x03, 0x19
        /*09b6*/ 	.short	0x0800


	//----- nvinfo : EIATTR_PARAM_CBANK
	.align		4
        /*09b8*/ 	.byte	0x04, 0x0a
        /*09ba*/ 	.short	(.L_55 - .L_54)
	.align		4
.L_54:
        /*09bc*/ 	.word	index@(.nv.constant0._ZN7cutlass13device_kernelINS_4gemm6kernel13GemmUniversalIN4cute5tupleIJiiiiEEENS1_10collective13CollectiveMmaINS1_35MainloopSm100TmaUmmaWarpSpecializedILi13ELi2ELi4ENS5_IJNS4_1CILi1EEENSA_ILi8EEESB_EEEEENS5_IJNSA_ILi64EEESF_NSA_ILi128EEEEEEaNS5_IJlSB_lEEEaSI_NS4_8TiledMMAINS4_8MMA_AtomIJNS4_15SM100_MMA_S8_SSIaaiLi64ELi64ELNS4_4UMMA5MajorE0ELSN_0ELNSM_8SaturateE0EEEEEENS4_6LayoutINS5_IJSB_SB_SB_EEENS5_IJNSA_ILi0EEEST_ST_EEEEENS5_IJNS4_10UnderscoreESW_SW_EEEEENS4_23SM90_TMA_LOAD_MULTICASTENS4_14ComposedLayoutINS4_7SwizzleILi3ELi4ELi3EEENS4_18smem_ptr_flag_bitsILi8EEENSR_INS5_IJSC_SG_EEENS5_IJSG_SB_EEEEEEEvNS4_8identityENS4_13SM90_TMA_LOADES18_vS19_EENS_8epilogue10collective18CollectiveEpilogueINS1C_23Sm100TmaWarpSpecializedILi1ELi1ELi32ELb0ELb0EEEJSH_NS5_IJNSR_ISF_SB_EES1H_EEEaSI_aSI_NS1C_6fusion15FusionCallbacksIS1G_NS1J_17LinearCombinationIaiaiLNS_15FloatRoundStyleE2EEESH_S1I_JEEENS4_5SM1004TMEM4LOAD26SM100_TMEM_LOAD_16dp32b32xES1A_NS10_INS11_ILi2ELi4ELi3EEES14_NSR_INS5_IJSC_SF_EEENS5_IJSF_SB_EEEEEEENS4_39AutoVectorizingCopyWithAssumedAlignmentILi128EEENS4_14SM90_TMA_STOREES1X_S1Z_S1Z_EEEvvEEEEvNT_6ParamsE)
        /*09c0*/ 	.short	0x0380
        /*09c2*/ 	.short	0x0800


	//----- nvinfo : EIATTR_SW_WAR
	.align		4
.L_55:
        /*09c4*/ 	.byte	0x04, 0x36
        /*09c6*/ 	.short	(.L_57 - .L_56)
.L_56:
        /*09c8*/ 	.word	0x00000008
.L_57:


//--------------------- .nv.callgraph             --------------------------
	.section	.nv.callgraph,"",@"SHT_CUDA_CALLGRAPH"
	.align	4
	.sectionentsize	8
	.align		4
        /*0000*/ 	.word	0x00000000
	.align		4
        /*0004*/ 	.word	0xffffffff
	.align		4
        /*0008*/ 	.word	index@(_ZN7cutlass13device_kernelINS_4gemm6kernel13GemmUniversalIN4cute5tupleIJiiiiEEENS1_10collective13CollectiveMmaINS1_35MainloopSm100TmaUmmaWarpSpecializedILi13ELi2ELi4ENS5_IJNS4_1CILi1EEENSA_ILi8EEESB_EEEEENS5_IJNSA_ILi64EEESF_NSA_ILi128EEEEEEaNS5_IJlSB_lEEEaSI_NS4_8TiledMMAINS4_8MMA_AtomIJNS4_15SM100_MMA_S8_SSIaaiLi64ELi64ELNS4_4UMMA5MajorE0ELSN_0ELNSM_8SaturateE0EEEEEENS4_6LayoutINS5_IJSB_SB_SB_EEENS5_IJNSA_ILi0EEEST_ST_EEEEENS5_IJNS4_10UnderscoreESW_SW_EEEEENS4_23SM90_TMA_LOAD_MULTICASTENS4_14ComposedLayoutINS4_7SwizzleILi3ELi4ELi3EEENS4_18smem_ptr_flag_bitsILi8EEENSR_INS5_IJSC_SG_EEENS5_IJSG_SB_EEEEEEEvNS4_8identityENS4_13SM90_TMA_LOADES18_vS19_EENS_8epilogue10collective18CollectiveEpilogueINS1C_23Sm100TmaWarpSpecializedILi1ELi1ELi32ELb0ELb0EEEJSH_NS5_IJNSR_ISF_SB_EES1H_EEEaSI_aSI_NS1C_6fusion15FusionCallbacksIS1G_NS1J_17LinearCombinationIaiaiLNS_15FloatRoundStyleE2EEESH_S1I_JEEENS4_5SM1004TMEM4LOAD26SM100_TMEM_LOAD_16dp32b32xES1A_NS10_INS11_ILi2ELi4ELi3EEES14_NSR_INS5_IJSC_SF_EEENS5_IJSF_SB_EEEEEEENS4_39AutoVectorizingCopyWithAssumedAlignmentILi128EEENS4_14SM90_TMA_STOREES1X_S1Z_S1Z_EEEvvEEEEvNT_6ParamsE)
	.align		4
        /*000c*/ 	.word	index@(__assertfail)
	.align		4
        /*0010*/ 	.word	0x00000000
	.align		4
        /*0014*/ 	.word	0xfffffffe
	.align		4
        /*0018*/ 	.word	0x00000000
	.align		4
        /*001c*/ 	.word	0xfffffffd
	.align		4
        /*0020*/ 	.word	0x00000000
	.align		4
        /*0024*/ 	.word	0xfffffffc


//--------------------- .nv.constant4             --------------------------
	.section	.nv.constant4,"a",@progbits
	.align	8
	.align		8
.nv.constant4:
        /*0000*/ 	.dword	__assertfail
	.align		8
        /*0008*/ 	.dword	__unnamed_1
	.align		8
        /*0010*/ 	.dword	__unnamed_2
	.align		8
        /*0018*/ 	.dword	_ZN40_INTERNAL_63c3203d_4_k_cu_631792f8_283104cuda3std3__45__cpo5beginE
	.align		8
        /*0020*/ 	.dword	_ZN40_INTERNAL_63c3203d_4_k_cu_631792f8_283104cuda3std3__45__cpo3endE
	.align		8
        /*0028*/ 	.dword	_ZN40_INTERNAL_63c3203d_4_k_cu_631792f8_283104cuda3std3__45__cpo6cbeginE
	.align		8
        /*0030*/ 	.dword	_ZN40_INTERNAL_63c3203d_4_k_cu_631792f8_283104cuda3std3__45__cpo4cendE
	.align		8
        /*0038*/ 	.dword	_ZN40_INTERNAL_63c3203d_4_k_cu_631792f8_283104cuda3std3__442_GLOBAL__N__63c3203d_4_k_cu_631792f8_283106ignoreE
	.align		8
        /*0040*/ 	.dword	_ZN40_INTERNAL_63c3203d_4_k_cu_631792f8_283104cuda3std3__419piecewise_constructE
	.align		8
        /*0048*/ 	.dword	_ZN40_INTERNAL_63c3203d_4_k_cu_631792f8_283104cuda3std3__48in_placeE
	.align		8
        /*0050*/ 	.dword	_ZN40_INTERNAL_63c3203d_4_k_cu_631792f8_283104cuda3std6ranges3__45__cpo4swapE
	.align		8
        /*0058*/ 	.dword	_ZN40_INTERNAL_63c3203d_4_k_cu_631792f8_283104cuda3std6ranges3__45__cpo9iter_moveE
	.align		8
        /*0060*/ 	.dword	_ZN40_INTERNAL_63c3203d_4_k_cu_631792f8_283104cute7productE
	.align		8
        /*0068*/ 	.dword	_ZN40_INTERNAL_63c3203d_4_k_cu_631792f8_283104cute1_E
	.align		8
        /*0070*/ 	.dword	$str$25
	.align		8
        /*0078*/ 	.dword	$str$26
	.align		8
        /*0080*/ 	.dword	$str$27
	.align		8
        /*0088*/ 	.dword	$str$28


//--------------------- .text._ZN7cutlass13device_kernelINS_4gemm6kernel13GemmUniversalIN4cute5tupleIJiiiiEEENS1_10collective13CollectiveMmaINS1_35MainloopSm100TmaUmmaWarpSpecializedILi13ELi2ELi4ENS5_IJNS4_1CILi1EEENSA_ILi8EEESB_EEEEENS5_IJNSA_ILi64EEESF_NSA_ILi128EEEEEEaNS5_IJlSB_lEEEaSI_NS4_8TiledMMAINS4_8MMA_AtomIJNS4_15SM100_MMA_S8_SSIaaiLi64ELi64ELNS4_4UMMA5MajorE0ELSN_0ELNSM_8SaturateE0EEEEEENS4_6LayoutINS5_IJSB_SB_SB_EEENS5_IJNSA_ILi0EEEST_ST_EEEEENS5_IJNS4_10UnderscoreESW_SW_EEEEENS4_23SM90_TMA_LOAD_MULTICASTENS4_14ComposedLayoutINS4_7SwizzleILi3ELi4ELi3EEENS4_18smem_ptr_flag_bitsILi8EEENSR_INS5_IJSC_SG_EEENS5_IJSG_SB_EEEEEEEvNS4_8identityENS4_13SM90_TMA_LOADES18_vS19_EENS_8epilogue10collective18CollectiveEpilogueINS1C_23Sm100TmaWarpSpecializedILi1ELi1ELi32ELb0ELb0EEEJSH_NS5_IJNSR_ISF_SB_EES1H_EEEaSI_aSI_NS1C_6fusion15FusionCallbacksIS1G_NS1J_17LinearCombinationIaiaiLNS_15FloatRoundStyleE2EEESH_S1I_JEEENS4_5SM1004TMEM4LOAD26SM100_TMEM_LOAD_16dp32b32xES1A_NS10_INS11_ILi2ELi4ELi3EEES14_NSR_INS5_IJSC_SF_EEENS5_IJSF_SB_EEEEEEENS4_39AutoVectorizingCopyWithAssumedAlignmentILi128EEENS4_14SM90_TMA_STOREES1X_S1Z_S1Z_EEEvvEEEEvNT_6ParamsE --------------------------
	.section	.text._ZN7cutlass13device_kernelINS_4gemm6kernel13GemmUniversalIN4cute5tupleIJiiiiEEENS1_10collective13CollectiveMmaINS1_35MainloopSm100TmaUmmaWarpSpecializedILi13ELi2ELi4ENS5_IJNS4_1CILi1EEENSA_ILi8EEESB_EEEEENS5_IJNSA_ILi64EEESF_NSA_ILi128EEEEEEaNS5_IJlSB_lEEEaSI_NS4_8TiledMMAINS4_8MMA_AtomIJNS4_15SM100_MMA_S8_SSIaaiLi64ELi64ELNS4_4UMMA5MajorE0ELSN_0ELNSM_8SaturateE0EEEEEENS4_6LayoutINS5_IJSB_SB_SB_EEENS5_IJNSA_ILi0EEEST_ST_EEEEENS5_IJNS4_10UnderscoreESW_SW_EEEEENS4_23SM90_TMA_LOAD_MULTICASTENS4_14ComposedLayoutINS4_7SwizzleILi3ELi4ELi3EEENS4_18smem_ptr_flag_bitsILi8EEENSR_INS5_IJSC_SG_EEENS5_IJSG_SB_EEEEEEEvNS4_8identityENS4_13SM90_TMA_LOADES18_vS19_EENS_8epilogue10collective18CollectiveEpilogueINS1C_23Sm100TmaWarpSpecializedILi1ELi1ELi32ELb0ELb0EEEJSH_NS5_IJNSR_ISF_SB_EES1H_EEEaSI_aSI_NS1C_6fusion15FusionCallbacksIS1G_NS1J_17LinearCombinationIaiaiLNS_15FloatRoundStyleE2EEESH_S1I_JEEENS4_5SM1004TMEM4LOAD26SM100_TMEM_LOAD_16dp32b32xES1A_NS10_INS11_ILi2ELi4ELi3EEES14_NSR_INS5_IJSC_SF_EEENS5_IJSF_SB_EEEEEEENS4_39AutoVectorizingCopyWithAssumedAlignmentILi128EEENS4_14SM90_TMA_STOREES1X_S1Z_S1Z_EEEvvEEEEvNT_6ParamsE,"ax",@progbits
	.align	128
.text._ZN7cutlass13device_kernelINS_4gemm6kernel13GemmUniversalIN4cute5tupleIJiiiiEEENS1_10collective13CollectiveMmaINS1_35MainloopSm100TmaUmmaWarpSpecializedILi13ELi2ELi4ENS5_IJNS4_1CILi1EEENSA_ILi8EEESB_EEEEENS5_IJNSA_ILi64EEESF_NSA_ILi128EEEEEEaNS5_IJlSB_lEEEaSI_NS4_8TiledMMAINS4_8MMA_AtomIJNS4_15SM100_MMA_S8_SSIaaiLi64ELi64ELNS4_4UMMA5MajorE0ELSN_0ELNSM_8SaturateE0EEEEEENS4_6LayoutINS5_IJSB_SB_SB_EEENS5_IJNSA_ILi0EEEST_ST_EEEEENS5_IJNS4_10UnderscoreESW_SW_EEEEENS4_23SM90_TMA_LOAD_MULTICASTENS4_14ComposedLayoutINS4_7SwizzleILi3ELi4ELi3EEENS4_18smem_ptr_flag_bitsILi8EEENSR_INS5_IJSC_SG_EEENS5_IJSG_SB_EEEEEEEvNS4_8identityENS4_13SM90_TMA_LOADES18_vS19_EENS_8epilogue10collective18CollectiveEpilogueINS1C_23Sm100TmaWarpSpecializedILi1ELi1ELi32ELb0ELb0EEEJSH_NS5_IJNSR_ISF_SB_EES1H_EEEaSI_aSI_NS1C_6fusion15FusionCallbacksIS1G_NS1J_17LinearCombinationIaiaiLNS_15FloatRoundStyleE2EEESH_S1I_JEEENS4_5SM1004TMEM4LOAD26SM100_TMEM_LOAD_16dp32b32xES1A_NS10_INS11_ILi2ELi4ELi3EEES14_NSR_INS5_IJSC_SF_EEENS5_IJSF_SB_EEEEEEENS4_39AutoVectorizingCopyWithAssumedAlignmentILi128EEENS4_14SM90_TMA_STOREES1X_S1Z_S1Z_EEEvvEEEEvNT_6ParamsE:
        .type           _ZN7cutlass13device_kernelINS_4gemm6kernel13GemmUniversalIN4cute5tupleIJiiiiEEENS1_10collective13CollectiveMmaINS1_35MainloopSm100TmaUmmaWarpSpecializedILi13ELi2ELi4ENS5_IJNS4_1CILi1EEENSA_ILi8EEESB_EEEEENS5_IJNSA_ILi64EEESF_NSA_ILi128EEEEEEaNS5_IJlSB_lEEEaSI_NS4_8TiledMMAINS4_8MMA_AtomIJNS4_15SM100_MMA_S8_SSIaaiLi64ELi64ELNS4_4UMMA5MajorE0ELSN_0ELNSM_8SaturateE0EEEEEENS4_6LayoutINS5_IJSB_SB_SB_EEENS5_IJNSA_ILi0EEEST_ST_EEEEENS5_IJNS4_10UnderscoreESW_SW_EEEEENS4_23SM90_TMA_LOAD_MULTICASTENS4_14ComposedLayoutINS4_7SwizzleILi3ELi4ELi3EEENS4_18smem_ptr_flag_bitsILi8EEENSR_INS5_IJSC_SG_EEENS5_IJSG_SB_EEEEEEEvNS4_8identityENS4_13SM90_TMA_LOADES18_vS19_EENS_8epilogue10collective18CollectiveEpilogueINS1C_23Sm100TmaWarpSpecializedILi1ELi1ELi32ELb0ELb0EEEJSH_NS5_IJNSR_ISF_SB_EES1H_EEEaSI_aSI_NS1C_6fusion15FusionCallbacksIS1G_NS1J_17LinearCombinationIaiaiLNS_15FloatRoundStyleE2EEESH_S1I_JEEENS4_5SM1004TMEM4LOAD26SM100_TMEM_LOAD_16dp32b32xES1A_NS10_INS11_ILi2ELi4ELi3EEES14_NSR_INS5_IJSC_SF_EEENS5_IJSF_SB_EEEEEEENS4_39AutoVectorizingCopyWithAssumedAlignmentILi128EEENS4_14SM90_TMA_STOREES1X_S1Z_S1Z_EEEvvEEEEvNT_6ParamsE,@function
        .size           _ZN7cutlass13device_kernelINS_4gemm6kernel13GemmUniversalIN4cute5tupleIJiiiiEEENS1_10collective13CollectiveMmaINS1_35MainloopSm100TmaUmmaWarpSpecializedILi13ELi2ELi4ENS5_IJNS4_1CILi1EEENSA_ILi8EEESB_EEEEENS5_IJNSA_ILi64EEESF_NSA_ILi128EEEEEEaNS5_IJlSB_lEEEaSI_NS4_8TiledMMAINS4_8MMA_AtomIJNS4_15SM100_MMA_S8_SSIaaiLi64ELi64ELNS4_4UMMA5MajorE0ELSN_0ELNSM_8SaturateE0EEEEEENS4_6LayoutINS5_IJSB_SB_SB_EEENS5_IJNSA_ILi0EEEST_ST_EEEEENS5_IJNS4_10UnderscoreESW_SW_EEEEENS4_23SM90_TMA_LOAD_MULTICASTENS4_14ComposedLayoutINS4_7SwizzleILi3ELi4ELi3EEENS4_18smem_ptr_flag_bitsILi8EEENSR_INS5_IJSC_SG_EEENS5_IJSG_SB_EEEEEEEvNS4_8identityENS4_13SM90_TMA_LOADES18_vS19_EENS_8epilogue10collective18CollectiveEpilogueINS1C_23Sm100TmaWarpSpecializedILi1ELi1ELi32ELb0ELb0EEEJSH_NS5_IJNSR_ISF_SB_EES1H_EEEaSI_aSI_NS1C_6fusion15FusionCallbacksIS1G_NS1J_17LinearCombinationIaiaiLNS_15FloatRoundStyleE2EEESH_S1I_JEEENS4_5SM1004TMEM4LOAD26SM100_TMEM_LOAD_16dp32b32xES1A_NS10_INS11_ILi2ELi4ELi3EEES14_NSR_INS5_IJSC_SF_EEENS5_IJSF_SB_EEEEEEENS4_39AutoVectorizingCopyWithAssumedAlignmentILi128EEENS4_14SM90_TMA_STOREES1X_S1Z_S1Z_EEEvvEEEEvNT_6ParamsE,(.L_x_163 - _ZN7cutlass13device_kernelINS_4gemm6kernel13GemmUniversalIN4cute5tupleIJiiiiEEENS1_10collective13CollectiveMmaINS1_35MainloopSm100TmaUmmaWarpSpecializedILi13ELi2ELi4ENS5_IJNS4_1CILi1EEENSA_ILi8EEESB_EEEEENS5_IJNSA_ILi64EEESF_NSA_ILi128EEEEEEaNS5_IJlSB_lEEEaSI_NS4_8TiledMMAINS4_8MMA_AtomIJNS4_15SM100_MMA_S8_SSIaaiLi64ELi64ELNS4_4UMMA5MajorE0ELSN_0ELNSM_8SaturateE0EEEEEENS4_6LayoutINS5_IJSB_SB_SB_EEENS5_IJNSA_ILi0EEEST_ST_EEEEENS5_IJNS4_10UnderscoreESW_SW_EEEEENS4_23SM90_TMA_LOAD_MULTICASTENS4_14ComposedLayoutINS4_7SwizzleILi3ELi4ELi3EEENS4_18smem_ptr_flag_bitsILi8EEENSR_INS5_IJSC_SG_EEENS5_IJSG_SB_EEEEEEEvNS4_8identityENS4_13SM90_TMA_LOADES18_vS19_EENS_8epilogue10collective18CollectiveEpilogueINS1C_23Sm100TmaWarpSpecializedILi1ELi1ELi32ELb0ELb0EEEJSH_NS5_IJNSR_ISF_SB_EES1H_EEEaSI_aSI_NS1C_6fusion15FusionCallbacksIS1G_NS1J_17LinearCombinationIaiaiLNS_15FloatRoundStyleE2EEESH_S1I_JEEENS4_5SM1004TMEM4LOAD26SM100_TMEM_LOAD_16dp32b32xES1A_NS10_INS11_ILi2ELi4ELi3EEES14_NSR_INS5_IJSC_SF_EEENS5_IJSF_SB_EEEEEEENS4_39AutoVectorizingCopyWithAssumedAlignmentILi128EEENS4_14SM90_TMA_STOREES1X_S1Z_S1Z_EEEvvEEEEvNT_6ParamsE)
        .other          _ZN7cutlass13device_kernelINS_4gemm6kernel13GemmUniversalIN4cute5tupleIJiiiiEEENS1_10collective13CollectiveMmaINS1_35MainloopSm100TmaUmmaWarpSpecializedILi13ELi2ELi4ENS5_IJNS4_1CILi1EEENSA_ILi8EEESB_EEEEENS5_IJNSA_ILi64EEESF_NSA_ILi128EEEEEEaNS5_IJlSB_lEEEaSI_NS4_8TiledMMAINS4_8MMA_AtomIJNS4_15SM100_MMA_S8_SSIaaiLi64ELi64ELNS4_4UMMA5MajorE0ELSN_0ELNSM_8SaturateE0EEEEEENS4_6LayoutINS5_IJSB_SB_SB_EEENS5_IJNSA_ILi0EEEST_ST_EEEEENS5_IJNS4_10UnderscoreESW_SW_EEEEENS4_23SM90_TMA_LOAD_MULTICASTENS4_14ComposedLayoutINS4_7SwizzleILi3ELi4ELi3EEENS4_18smem_ptr_flag_bitsILi8EEENSR_INS5_IJSC_SG_EEENS5_IJSG_SB_EEEEEEEvNS4_8identityENS4_13SM90_TMA_LOADES18_vS19_EENS_8epilogue10collective18CollectiveEpilogueINS1C_23Sm100TmaWarpSpecializedILi1ELi1ELi32ELb0ELb0EEEJSH_NS5_IJNSR_ISF_SB_EES1H_EEEaSI_aSI_NS1C_6fusion15FusionCallbacksIS1G_NS1J_17LinearCombinationIaiaiLNS_15FloatRoundStyleE2EEESH_S1I_JEEENS4_5SM1004TMEM4LOAD26SM100_TMEM_LOAD_16dp32b32xES1A_NS10_INS11_ILi2ELi4ELi3EEES14_NSR_INS5_IJSC_SF_EEENS5_IJSF_SB_EEEEEEENS4_39AutoVectorizingCopyWithAssumedAlignmentILi128EEENS4_14SM90_TMA_STOREES1X_S1Z_S1Z_EEEvvEEEEvNT_6ParamsE,@"STO_CUDA_ENTRY STV_DEFAULT"
_ZN7cutlass13device_kernelINS_4gemm6kernel13GemmUniversalIN4cute5tupleIJiiiiEEENS1_10collective13CollectiveMmaINS1_35MainloopSm100TmaUmmaWarpSpecializedILi13ELi2ELi4ENS5_IJNS4_1CILi1EEENSA_ILi8EEESB_EEEEENS5_IJNSA_ILi64EEESF_NSA_ILi128EEEEEEaNS5_IJlSB_lEEEaSI_NS4_8TiledMMAINS4_8MMA_AtomIJNS4_15SM100_MMA_S8_SSIaaiLi64ELi64ELNS4_4UMMA5MajorE0ELSN_0ELNSM_8SaturateE0EEEEEENS4_6LayoutINS5_IJSB_SB_SB_EEENS5_IJNSA_ILi0EEEST_ST_EEEEENS5_IJNS4_10UnderscoreESW_SW_EEEEENS4_23SM90_TMA_LOAD_MULTICASTENS4_14ComposedLayoutINS4_7SwizzleILi3ELi4ELi3EEENS4_18smem_ptr_flag_bitsILi8EEENSR_INS5_IJSC_SG_EEENS5_IJSG_SB_EEEEEEEvNS4_8identityENS4_13SM90_TMA_LOADES18_vS19_EENS_8epilogue10collective18CollectiveEpilogueINS1C_23Sm100TmaWarpSpecializedILi1ELi1ELi32ELb0ELb0EEEJSH_NS5_IJNSR_ISF_SB_EES1H_EEEaSI_aSI_NS1C_6fusion15FusionCallbacksIS1G_NS1J_17LinearCombinationIaiaiLNS_15FloatRoundStyleE2EEESH_S1I_JEEENS4_5SM1004TMEM4LOAD26SM100_TMEM_LOAD_16dp32b32xES1A_NS10_INS11_ILi2ELi4ELi3EEES14_NSR_INS5_IJSC_SF_EEENS5_IJSF_SB_EEEEEEENS4_39AutoVectorizingCopyWithAssumedAlignmentILi128EEENS4_14SM90_TMA_STOREES1X_S1Z_S1Z_EEEvvEEEEvNT_6ParamsE:
[----:B------:R-:W1:Y:S01]  /*0000*/  LDC R1, c[0x0][0x37c] ;  /* 0x0000df00ff017b82 */ /* 0x000e620000000800 */
[----:B------:R-:W2:Y:S01]  /*0010*/  S2R R69, SR_TID.X ;  /* 0x0000000000457919 */ /* 0x000ea20000002100 */
[----:B------:R-:W3:Y:S01]  /*0020*/  LDCU.64 UR8, c[0x0][0x890] ;  /* 0x00011200ff0877ac */ /* 0x000ee20008000a00 */
[----:B------:R-:W-:Y:S02]  /*0030*/  PRMT R80, RZ, 0x7610, R80 ;  /* 0x00007610ff507816 */ /* 0x000fe40000000050 */
[----:B------:R-:W-:Y:S01]  /*0040*/  ELECT P3, URZ, PT ;  /* 0x0000000000ff782f */ /* 0x000fe20003860000 */
[----:B---3--:R-:W-:-:S04]  /*0050*/  UISETP.NE.U32.AND UP0, UPT, UR8, URZ, UPT ;  /* 0x000000ff0800728c */ /* 0x008fc8000bf05070 */
[----:B------:R-:W-:Y:S01]  /*0060*/  UISETP.NE.AND.EX UP0, UPT, UR9, URZ, UPT, UP0 ;  /* 0x000000ff0900728c */ /* 0x000fe2000bf05300 */
[----:B--2---:R-:W-:-:S05]  /*0070*/  SHF.R.U32.HI R81, RZ, 0x5, R69 ;  /* 0x00000005ff517819 */ /* 0x004fca0000011645 */
[----:B------:R-:W2:Y:S02]  /*0080*/  SHFL.IDX PT, R0, R81, RZ, 0x1f ;  /* 0x00001fff51007589 */ /* 0x000ea400000e0000 */
[----:B--2---:R-:W-:Y:S01]  /*0090*/  R2UR UR22, R0 ;  /* 0x00000000001672ca */ /* 0x004fe200000e0000 */
[----:B-1----:R-:W-:-:S14]  /*00a0*/  BRA.U UP0, `(.L_x_0) ;  /* 0x0000000100307547 */ /* 0x002fdc000b800000 */
[----:B------:R-:W1:Y:S02]  /*00b0*/  LDCU.64 UR4, c[0x0][0x888] ;  /* 0x00011100ff0477ac */ /* 0x000e640008000a00 */
[----:B-1----:R-:W-:-:S04]  /*00c0*/  UISETP.NE.U32.AND UP0, UPT, UR4, URZ, UPT ;  /* 0x000000ff0400728c */ /* 0x002fc8000bf05070 */
[----:B------:R-:W-:-:S09]  /*00d0*/  UISETP.NE.AND.EX UP0, UPT, UR5, URZ, UPT, UP0 ;  /* 0x000000ff0500728c */ /* 0x000fd2000bf05300 */
[----:B------:R-:W-:Y:S05]  /*00e0*/  BRA.U !UP0, `(.L_x_1) ;  /* 0x0000000108147547 */ /* 0x000fea000b800000 */
[----:B------:R-:W1:Y:S01]  /*00f0*/  LDC.64 R2, c[0x0][0x888] ;  /* 0x00022200ff027b82 */ /* 0x000e620000000a00 */
[----:B------:R-:W1:Y:S02]  /*0100*/  LDCU.64 UR4, c[0x0][0x358] ;  /* 0x00006b00ff0477ac */ /* 0x000e640008000a00 */
[----:B-1----:R1:W5:Y:S01]  /*0110*/  LDG.E R39, desc[UR4][R2.64] ;  /* 0x0000000402277981 */ /* 0x002362000c1e1900 */
[----:B------:R-:W-:Y:S01]  /*0120*/  HFMA2 R80, -RZ, RZ, 0, 5.9604644775390625e-08 ;  /* 0x00000001ff507431 */ /* 0x000fe200000001ff */
[----:B------:R-:W-:Y:S05]  /*0130*/  BRA `(.L_x_0) ;  /* 0x00000000000c7947 */ /* 0x000fea0003800000 */
.L_x_1:
[----:B------:R-:W1:Y:S01]  /*0140*/  LDCU UR4, c[0x0][0x880] ;  /* 0x00011000ff0477ac */ /* 0x000e620008000800 */
[----:B------:R-:W-:Y:S01]  /*0150*/  HFMA2 R80, -RZ, RZ, 0, 5.9604644775390625e-08 ;  /* 0x00000001ff507431 */ /* 0x000fe200000001ff */
[----:B-1----:R-:W-:-:S07]  /*0160*/  MOV R39, UR4 ;  /* 0x0000000400277c02 */ /* 0x002fce0008000f00 */
.L_x_0:
[----:B------:R-:W2:Y:S02]  /*0170*/  LDCU.64 UR4, c[0x0][0x8b0] ;  /* 0x00011600ff0477ac */ /* 0x000ea40008000a00 */
[----:B--2---:R-:W-:-:S04]  /*0180*/  UISETP.NE.U32.AND UP0, UPT, UR4, URZ, UPT ;  /* 0x000000ff0400728c */ /* 0x004fc8000bf05070 */
[----:B------:R-:W-:-:S09]  /*0190*/  UISETP.NE.AND.EX UP0, UPT, UR5, URZ, UPT, UP0 ;  /* 0x000000ff0500728c */ /* 0x000fd2000bf05300 */
[----:B------:R-:W-:Y:S05]  /*01a0*/  BRA.U UP0, `(.L_x_2) ;  /* 0x0000000100287547 */ /* 0x000fea000b800000 */
[----:B------:R-:W2:Y:S02]  /*01b0*/  LDCU.64 UR4, c[0x0][0x8a8] ;  /* 0x00011500ff0477ac */ /* 0x000ea40008000a00 */
[----:B--2---:R-:W-:-:S04]  /*01c0*/  UISETP.NE.U32.AND UP0, UPT, UR4, URZ, UPT ;  /* 0x000000ff0400728c */ /* 0x004fc8000bf05070 */
[----:B------:R-:W-:-:S09]  /*01d0*/  UISETP.NE.AND.EX UP0, UPT, UR5, URZ, UPT, UP0 ;  /* 0x000000ff0500728c */ /* 0x000fd2000bf05300 */
[----:B------:R-:W-:Y:S05]  /*01e0*/  BRA.U !UP0, `(.L_x_3) ;  /* 0x0000000108107547 */ /* 0x000fea000b800000 */
[----:B-1----:R-:W1:Y:S01]  /*01f0*/  LDC.64 R2, c[0x0][0x8a8] ;  /* 0x00022a00ff027b82 */ /* 0x002e620000000a00 */
[----:B------:R-:W1:Y:S02]  /*0200*/  LDCU.64 UR4, c[0x0][0x358] ;  /* 0x00006b00ff0477ac */ /* 0x000e640008000a00 */
[----:B-1----:R2:W5:Y:S01]  /*0210*/  LDG.E R38, desc[UR4][R2.64] ;  /* 0x0000000402267981 */ /* 0x002562000c1e1900 */
[----:B------:R-:W-:Y:S05]  /*0220*/  BRA `(.L_x_2) ;  /* 0x0000000000087947 */ /* 0x000fea0003800000 */
.L_x_3:
[----:B------:R-:W2:Y:S02]  /*0230*/  LDCU UR4, c[0x0][0x8a0] ;  /* 0x00011400ff0477ac */ /* 0x000ea40008000800 */
[----:B--2---:R-:W-:Y:S02]  /*0240*/  MOV R38, UR4 ;  /* 0x0000000400267c02 */ /* 0x004fe40008000f00 */
.L_x_2:
[----:B------:R-:W-:Y:S01]  /*0250*/  IMAD.U32 R0, RZ, RZ, UR22 ;  /* 0x00000016ff007e24 */ /* 0x000fe2000f8e00ff */
[----:B------:R-:W-:Y:S04]  /*0260*/  BSSY.RECONVERGENT B0, `(.L_x_4) ;  /* 0x000000c000007945 */ /* 0x000fe80003800200 */
[C---:B------:R-:W-:Y:S02]  /*0270*/  ISETP.NE.OR P1, PT, R0.reuse, 0x1, !P3 ;  /* 0x000000010000780c */ /* 0x040fe40005f25670 */
[----:B------:R-:W-:-:S11]  /*0280*/  ISETP.NE.OR P0, PT, R0, 0x3, !P3 ;  /* 0x000000030000780c */ /* 0x000fd60005f05670 */
[----:B------:R-:W-:Y:S05]  /*0290*/  @P1 BRA `(.L_x_5) ;  /* 0x0000000000201947 */ /* 0x000fea0003800000 */
[----:B------:R-:W3:Y:S02]  /*02a0*/  LDCU.64 UR4, c[0x0][0x348] ;  /* 0x00006900ff0477ac */ /* 0x000ee40008000a00 */
[----:B---3--:R-:W-:Y:S02]  /*02b0*/  UIADD3 UR6, UP1, UPT, UR4, 0x80, URZ ;  /* 0x0000008004067890 */ /* 0x008fe4000ff3e0ff */
[----:B------:R-:W-:Y:S02]  /*02c0*/  UIADD3 UR4, UP0, UPT, UR4, 0x180, URZ ;  /* 0x0000018004047890 */ /* 0x000fe4000ff1e0ff */
[----:B------:R-:W-:Y:S02]  /*02d0*/  UIADD3.X UR7, UPT, UPT, URZ, UR5, URZ, UP1, !UPT ;  /* 0x00000005ff077290 */ /* 0x000fe40008ffe4ff */
[----:B------:R-:W-:-:S07]  /*02e0*/  UIADD3.X UR5, UPT, UPT, URZ, UR5, URZ, UP0, !UPT ;  /* 0x00000005ff057290 */ /* 0x000fce00087fe4ff */
[----:B------:R3:W-:Y:S02]  /*02f0*/  UTMACCTL.PF [UR6] ;  /* 0x00000000060079b9 */ /* 0x0007e40008040000 */
[----:B------:R3:W-:Y:S02]  /*0300*/  UTMACCTL.PF [UR4] ;  /* 0x00000000040079b9 */ /* 0x0007e40008040000 */
[----:B---3--:R-:W-:Y:S01]  /*0310*/  NOP ;  /* 0x0000000000007918 */ /* 0x008fe20000000000 */
.L_x_5:
[----:B------:R-:W-:Y:S05]  /*0320*/  BSYNC.RECONVERGENT B0 ;  /* 0x0000000000007941 */ /* 0x000fea0003800200 */
.L_x_4:
[----:B------:R-:W-:Y:S04]  /*0330*/  BSSY.RECONVERGENT B0, `(.L_x_6) ;  /* 0x000000a000007945 */ /* 0x000fe80003800200 */
        /* <DEDUP_REMOVED lines=9> */
.L_x_7:
[----:B------:R-:W-:Y:S05]  /*03d0*/  BSYNC.RECONVERGENT B0 ;  /* 0x0000000000007941 */ /* 0x000fea0003800200 */
.L_x_6:
[----:B------:R-:W3:Y:S01]  /*03e0*/  LDCU.64 UR4, c[0x0][0x888] ;  /* 0x00011100ff0477ac */ /* 0x000ee20008000a00 */
[----:B------:R-:W-:Y:S02]  /*03f0*/  UISETP.EQ.U32.AND UP1, UPT, UR8, URZ, UPT ;  /* 0x000000ff0800728c */ /* 0x000fe4000bf22070 */
[----:B------:R-:W-:Y:S02]  /*0400*/  UPLOP3.LUT UP3, UPT, UPT, UPT, UPT, 0x80, 0x8 ;  /* 0x000000000008789c */ /* 0x000fe40003f6f070 */
[----:B---3--:R-:W-:-:S04]  /*0410*/  UISETP.NE.U32.AND UP0, UPT, UR4, URZ, UPT ;  /* 0x000000ff0400728c */ /* 0x008fc8000bf05070 */
[----:B------:R-:W-:-:S04]  /*0420*/  UISETP.NE.AND.EX UP0, UPT, UR5, URZ, UPT, UP0 ;  /* 0x000000ff0500728c */ /* 0x000fc8000bf05300 */
[----:B------:R-:W-:-:S04]  /*0430*/  UISETP.EQ.OR.EX UP2, UPT, UR9, URZ, !UP0, UP1 ;  /* 0x000000ff0900728c */ /* 0x000fc8000c742710 */
[----:B------:R-:W-:-:S05]  /*0440*/  UP2UR UR61, UPR, URZ, 0x4 ;  /* 0x00000004ff3d7883 */ /* 0x000fca0008000000 */
[----:B------:R-:W-:Y:S07]  /*0450*/  BRA.U !UP2, `(.L_x_8) ;  /* 0x000000010a207547 */ /* 0x000fee000b800000 */
[----:B-----5:R-:W-:Y:S01]  /*0460*/  R2UR UR5, R39 ;  /* 0x00000000270572ca */ /* 0x020fe200000e0000 */
[----:B------:R-:W-:Y:S02]  /*0470*/  UISETP.NE.U32.AND UP1, UPT, UR8, URZ, UPT ;  /* 0x000000ff0800728c */ /* 0x000fe4000bf25070 */
[----:B------:R-:W-:Y:S02]  /*0480*/  USEL UR4, URZ, 0xffffffff, UP0 ;  /* 0xffffffffff047887 */ /* 0x000fe40008000000 */
[----:B------:R-:W-:-:S08]  /*0490*/  UISETP.NE.AND.EX UP1, UPT, UR9, URZ, UPT, UP1 ;  /* 0x000000ff0900728c */ /* 0x000fd0000bf25310 */
[----:B------:R-:W-:-:S04]  /*04a0*/  UISETP.NE.AND UP0, UPT, UR5, URZ, UPT ;  /* 0x000000ff0500728c */ /* 0x000fc8000bf05270 */
[----:B------:R-:W-:-:S04]  /*04b0*/  @!UP1 USEL UR4, URZ, 0xffffffff, UP0 ;  /* 0xffffffffff049887 */ /* 0x000fc80008000000 */
[----:B------:R-:W-:-:S04]  /*04c0*/  ULOP3.LUT UR4, UR4, 0x1, URZ, 0xc0, !UPT ;  /* 0x0000000104047892 */ /* 0x000fc8000f8ec0ff */
[----:B------:R-:W-:-:S11]  /*04d0*/  UISETP.NE.U32.AND UP3, UPT, UR4, 0x1, UPT ;  /* 0x000000010400788c */ /* 0x000fd6000bf65070 */
.L_x_8:
[----:B-12---:R-:W1:Y:S01]  /*04e0*/  SHFL.IDX PT, R2, R81, RZ, 0x1f ;  /* 0x00001fff51027589 */ /* 0x006e6200000e0000 */
[----:B------:R-:W-:-:S04]  /*04f0*/  UISETP.NE.AND UP0, UPT, UR22, 0x2, UPT ;  /* 0x000000021600788c */ /* 0x000fc8000bf05270 */
[----:B------:R-:W-:Y:S01]  /*0500*/  USEL UR34, URZ, 0x1, UP0 ;  /* 0x00000001ff227887 */ /* 0x000fe20008000000 */
[----:B-1----:R-:W-:-:S13]  /*0510*/  ISETP.NE.AND P0, PT, R2, RZ, PT ;  /* 0x000000ff0200720c */ /* 0x002fda0003f05270 */
[----:B------:R-:W-:Y:S05]  /*0520*/  @P0 BRA `(.L_x_9) ;  /* 0x0000000000ac0947 */ /* 0x000fea0003800000 */
[----:B------:R-:W-:Y:S01]  /*0530*/  ELECT P0, URZ, PT ;  /* 0x0000000000ff782f */ /* 0x000fe20003800000 */
[----:B------:R-:W-:-:S12]  /*0540*/  BSSY.RECONVERGENT B0, `(.L_x_9) ;  /* 0x0000029000007945 */ /* 0x000fd80003800200 */
[----:B------:R-:W-:Y:S05]  /*0550*/  @!P0 BRA `(.L_x_10) ;  /* 0x00000000009c8947 */ /* 0x000fea0003800000 */
[----:B------:R-:W1:Y:S01]  /*0560*/  S2UR UR4, SR_CgaCtaId ;  /* 0x00000000000479c3 */ /* 0x000e620000008800 */
[----:B------:R-:W-:Y:S01]  /*0570*/  UMOV UR5, 0x400 ;  /* 0x0000040000057882 */ /* 0x000fe20000000000 */
[----:B------:R-:W-:Y:S01]  /*0580*/  UMOV UR8, 0x1 ;  /* 0x0000000100087882 */ /* 0x000fe20000000000 */
[----:B------:R-:W-:Y:S01]  /*0590*/  UMOV UR6, 0x8 ;  /* 0x0000000800067882 */ /* 0x000fe20000000000 */
[----:B------:R-:W-:-:S04]  /*05a0*/  UIADD3 UR8, UPT, UPT, -UR8, 0x100000, URZ ;  /* 0x0010000008087890 */ /* 0x000fc8000fffe1ff */
[----:B------:R-:W-:Y:S02]  /*05b0*/  USHF.L.U32 UR9, UR8, 0xb, URZ ;  /* 0x0000000b08097899 */ /* 0x000fe400080006ff */
[----:B------:R-:W-:Y:S02]  /*05c0*/  USHF.L.U32 UR8, UR8, 0x1, URZ ;  /* 0x0000000108087899 */ /* 0x000fe400080006ff */
[----:B------:R-:W-:-:S04]  /*05d0*/  UIADD3 UR6, UPT, UPT, -UR6, 0x100000, URZ ;  /* 0x0010000006067890 */ /* 0x000fc8000fffe1ff */
[----:B------:R-:W-:Y:S02]  /*05e0*/  USHF.L.U32 UR7, UR6, 0xb, URZ ;  /* 0x0000000b06077899 */ /* 0x000fe400080006ff */
[----:B------:R-:W-:Y:S02]  /*05f0*/  USHF.L.U32 UR6, UR6, 0x1, URZ ;  /* 0x0000000106067899 */ /* 0x000fe400080006ff */
[----:B-1----:R-:W-:Y:S01]  /*0600*/  ULEA UR4, UR4, UR5, 0x18 ;  /* 0x0000000504047291 */ /* 0x002fe2000f8ec0ff */
[----:B------:R-:W1:Y:S11]  /*0610*/  FENCE.VIEW.ASYNC.S ;  /* 0x00000000000073c6 */ /* 0x000e760000000000 */
[----:B-1----:R1:W2:Y:S01]  /*0620*/  SYNCS.EXCH.64 URZ, [UR4], UR8 ;  /* 0x0000000804ff75b2 */ /* 0x0022a20008000100 */
[----:B------:R1:W3:Y:S01]  /*0630*/  SYNCS.EXCH.64 URZ, [UR4+0x68], UR6 ;  /* 0x0000680604ff75b2 */ /* 0x0002e20008000100 */
[----:B------:R1:W4:Y:S01]  /*0640*/  SYNCS.EXCH.64 URZ, [UR4+0x8], UR8 ;  /* 0x0000080804ff75b2 */ /* 0x0003220008000100 */
[----:B------:R1:W1:Y:S01]  /*0650*/  SYNCS.EXCH.64 URZ, [UR4+0x70], UR6 ;  /* 0x0000700604ff75b2 */ /* 0x0002620008000100 */
        /* <DEDUP_REMOVED lines=22> */
[----:B--234-:R-:W-:Y:S01]  /*07c0*/  NOP ;  /* 0x0000000000007918 */ /* 0x01cfe20000000000 */
.L_x_10:
[----:B-1----:R-:W-:Y:S05]  /*07d0*/  BSYNC.RECONVERGENT B0 ;  /* 0x0000000000007941 */ /* 0x002fea0003800200 */
.L_x_9:
[----:B------:R-:W1:Y:S01]  /*07e0*/  SHFL.IDX PT, R2, R81, RZ, 0x1f ;  /* 0x00001fff51027589 */ /* 0x000e6200000e0000 */
[----:B------:R-:W-:Y:S01]  /*07f0*/  NOP ;  /* 0x0000000000007918 */ /* 0x000fe20000000000 */
[----:B-1----:R-:W-:-:S13]  /*0800*/  ISETP.NE.AND P0, PT, R2, 0x1, PT ;  /* 0x000000010200780c */ /* 0x002fda0003f05270 */
[----:B------:R-:W-:Y:S05]  /*0810*/  @P0 BRA `(.L_x_11) ;  /* 0x0000000000400947 */ /* 0x000fea0003800000 */
        /* <DEDUP_REMOVED lines=9> */
[----:B------:R-:W-:Y:S01]  /*08b0*/  USHF.L.U32 UR6, UR6, 0x1, URZ ;  /* 0x0000000106067899 */ /* 0x000fe200080006ff */
[----:B------:R-:W-:Y:S01]  /*08c0*/  ELECT P0, URZ, PT ;  /* 0x0000000000ff782f */ /* 0x000fe20003800000 */
[----:B-1----:R-:W-:Y:S01]  /*08d0*/  ULEA UR4, UR4, UR5, 0x18 ;  /* 0x0000000504047291 */ /* 0x002fe2000f8ec0ff */
[----:B------:R-:W1:Y:S11]  /*08e0*/  FENCE.VIEW.ASYNC.S ;  /* 0x00000000000073c6 */ /* 0x000e760000000000 */
[----:B-1----:R1:W2:Y:S01]  /*08f0*/  SYNCS.EXCH.64 URZ, [UR4+0xd0], UR8 ;  /* 0x0000d00804ff75b2 */ /* 0x0022a20008000100 */
[----:B------:R1:W3:Y:S01]  /*0900*/  SYNCS.EXCH.64 URZ, [UR4+0xd8], UR6 ;  /* 0x0000d80604ff75b2 */ /* 0x0002e20008000100 */
[----:B------:R-:W-:Y:S01]  /*0910*/  NOP ;  /* 0x0000000000007918 */ /* 0x000fe20000000000 */
.L_x_11:
[----:B------:R-:W4:Y:S01]  /*0920*/  SHFL.IDX PT, R2, R81, RZ, 0x1f ;  /* 0x00001fff51027589 */ /* 0x000f2200000e0000 */
[----:B------:R-:W-:Y:S01]  /*0930*/  NOP ;  /* 0x0000000000007918 */ /* 0x000fe20000000000 */
[----:B----4-:R-:W-:-:S13]  /*0940*/  ISETP.NE.AND P0, PT, R2, 0x3, PT ;  /* 0x000000030200780c */ /* 0x010fda0003f05270 */
[----:B------:R-:W-:Y:S05]  /*0950*/  @P0 BRA `(.L_x_12) ;  /* 0x0000000000300947 */ /* 0x000fea0003800000 */
[----:B-1----:R-:W1:Y:S01]  /*0960*/  S2UR UR6, SR_CgaCtaId ;  /* 0x00000000000679c3 */ /* 0x002e620000008800 */
[----:B------:R-:W-:Y:S01]  /*0970*/  UMOV UR4, 0x400 ;  /* 0x0000040000047882 */ /* 0x000fe20000000000 */
[----:B------:R-:W-:Y:S01]  /*0980*/  UMOV UR5, 0x20 ;  /* 0x0000002000057882 */ /* 0x000fe20000000000 */
[----:B------:R-:W-:Y:S01]  /*0990*/  ELECT P0, URZ, PT ;  /* 0x0000000000ff782f */ /* 0x000fe20003800000 */
[----:B-1----:R-:W-:Y:S02]  /*09a0*/  ULEA UR6, UR6, UR4, 0x18 ;  /* 0x0000000406067291 */ /* 0x002fe4000f8ec0ff */
[----:B------:R-:W-:-:S04]  /*09b0*/  UIADD3 UR4, UPT, UPT, -UR5, 0x100000, URZ ;  /* 0x0010000005047890 */ /* 0x000fc8000fffe1ff */
[----:B------:R-:W-:Y:S02]  /*09c0*/  USHF.L.U32 UR5, UR4, 0xb, URZ ;  /* 0x0000000b04057899 */ /* 0x000fe400080006ff */
[----:B------:R-:W-:Y:S01]  /*09d0*/  USHF.L.U32 UR4, UR4, 0x1, URZ ;  /* 0x0000000104047899 */ /* 0x000fe200080006ff */
[----:B------:R-:W1:Y:S11]  /*09e0*/  FENCE.VIEW.ASYNC.S ;  /* 0x00000000000073c6 */ /* 0x000e760000000000 */
[----:B-1----:R4:W1:Y:S01]  /*09f0*/  SYNCS.EXCH.64 URZ, [UR6+0xe0], UR4 ;  /* 0x0000e00406ff75b2 */ /* 0x0028620008000100 */
[----:B------:R4:W1:Y:S02]  /*0a00*/  SYNCS.EXCH.64 URZ, [UR6+0xe8], UR4 ;  /* 0x0000e80406ff75b2 */ /* 0x0008640008000100 */
[----:B----4-:R-:W-:Y:S01]  /*0a10*/  NOP ;  /* 0x0000000000007918 */ /* 0x010fe20000000000 */
.L_x_12:
[----:B------:R-:W4:Y:S01]  /*0a20*/  SHFL.IDX PT, R2, R81, RZ, 0x1f ;  /* 0x00001fff51027589 */ /* 0x000f2200000e0000 */
[----:B------:R-:W-:Y:S01]  /*0a30*/  NOP ;  /* 0x0000000000007918 */ /* 0x000fe20000000000 */
[----:B----4-:R-:W-:-:S13]  /*0a40*/  ISETP.NE.AND P0, PT, R2, 0x4, PT ;  /* 0x000000040200780c */ /* 0x010fda0003f05270 */
[----:B------:R-:W-:Y:S05]  /*0a50*/  @P0 BRA `(.L_x_13) ;  /* 0x00000000004c0947 */ /* 0x000fea0003800000 */
[----:B-1----:R-:W1:Y:S01]  /*0a60*/  S2UR UR6, SR_CgaCtaId ;  /* 0x00000000000679c3 */ /* 0x002e620000008800 */
[----:B------:R-:W-:Y:S01]  /*0a70*/  UMOV UR4, 0x720 ;  /* 0x0000072000047882 */ /* 0x000fe20000000000 */
[----:B------:R-:W-:Y:S01]  /*0a80*/  UMOV UR5, 0x400 ;  /* 0x0000040000057882 */ /* 0x000fe20000000000 */
[----:B------:R-:W-:Y:S01]  /*0a90*/  USEL UR4, UR4, 0x620, UP3 ;  /* 0x0000062004047887 */ /* 0x000fe20009800000 */
[----:B------:R-:W-:Y:S01]  /*0aa0*/  UMOV UR8, 0x1 ;  /* 0x0000000100087882 */ /* 0x000fe20000000000 */
[----:B------:R-:W-:Y:S01]  /*0ab0*/  ELECT P0, URZ, PT ;  /* 0x0000000000ff782f */ /* 0x000fe20003800000 */
[----:B------:R-:W-:-:S04]  /*0ac0*/  UIADD3 UR8, UPT, UPT, -UR8, 0x100000, URZ ;  /* 0x0010000008087890 */ /* 0x000fc8000fffe1ff */
[----:B------:R-:W-:Y:S02]  /*0ad0*/  USHF.L.U32 UR9, UR8, 0xb, URZ ;  /* 0x0000000b08097899 */ /* 0x000fe400080006ff */
[----:B------:R-:W-:Y:S02]  /*0ae0*/  USHF.L.U32 UR8, UR8, 0x1, URZ ;  /* 0x0000000108087899 */ /* 0x000fe400080006ff */
[----:B-1----:R-:W-:Y:S02]  /*0af0*/  ULEA UR6, UR6, UR5, 0x18 ;  /* 0x0000000506067291 */ /* 0x002fe4000f8ec0ff */
[----:B------:R-:W-:-:S04]  /*0b00*/  UIADD3 UR4, UPT, UPT, -UR4, 0x100000, URZ ;  /* 0x0010000004047890 */ /* 0x000fc8000fffe1ff */
[----:B------:R-:W-:Y:S02]  /*0b10*/  USHF.L.U32 UR5, UR4, 0xb, URZ ;  /* 0x0000000b04057899 */ /* 0x000fe400080006ff */
[----:B------:R-:W-:Y:S01]  /*0b20*/  USHF.L.U32 UR4, UR4, 0x1, URZ ;  /* 0x0000000104047899 */ /* 0x000fe200080006ff */
[----:B------:R-:W1:Y:S03]  /*0b30*/  FENCE.VIEW.ASYNC.S ;  /* 0x00000000000073c6 */ /* 0x000e660000000000 */
[----:B-1----:R4:W1:Y:S08]  /*0b40*/  SYNCS.EXCH.64 URZ, [UR6+0xf0], UR8 ;  /* 0x0000f00806ff75b2 */ /* 0x0028700008000100 */
[----:B------:R4:W1:Y:S01]  /*0b50*/  SYNCS.EXCH.64 URZ, [UR6+0x100], UR4 ;  /* 0x0001000406ff75b2 */ /* 0x0008620008000100 */
[----:B------:R4:W1:Y:S01]  /*0b60*/  SYNCS.EXCH.64 URZ, [UR6+0xf8], UR8 ;  /* 0x0000f80806ff75b2 */ /* 0x0008620008000100 */
[----:B------:R4:W1:Y:S02]  /*0b70*/  SYNCS.EXCH.64 URZ, [UR6+0x108], UR4 ;  /* 0x0001080406ff75b2 */ /* 0x0008640008000100 */
[----:B----4-:R-:W-:Y:S01]  /*0b80*/  NOP ;  /* 0x0000000000007918 */ /* 0x010fe20000000000 */
.L_x_13:
[----:B------:R-:W4:Y:S01]  /*0b90*/  SHFL.IDX PT, R2, R81, RZ, 0x1f ;  /* 0x00001fff51027589 */ /* 0x000f2200000e0000 */
[----:B------:R-:W-:Y:S01]  /*0ba0*/  NOP ;  /* 0x0000000000007918 */ /* 0x000fe20000000000 */
[----:B----4-:R-:W-:-:S13]  /*0bb0*/  ISETP.NE.AND P0, PT, R2, 0x5, PT ;  /* 0x000000050200780c */ /* 0x010fda0003f05270 */
[----:B------:R-:W-:Y:S05]  /*0bc0*/  @P0 BRA `(.L_x_14) ;  /* 0x0000000000580947 */ /* 0x000fea0003800000 */
[----:B-1----:R-:W1:Y:S01]  /*0bd0*/  S2UR UR4, SR_CgaCtaId ;  /* 0x00000000000479c3 */ /* 0x002e620000008800 */
        /* <DEDUP_REMOVED lines=12> */
[----:B-1----:R4:W1:Y:S01]  /*0ca0*/  SYNCS.EXCH.64 URZ, [UR4+0x110], UR8 ;  /* 0x0001100804ff75b2 */ /* 0x0028620008000100 */
[----:B------:R4:W1:Y:S01]  /*0cb0*/  SYNCS.EXCH.64 URZ, [UR4+0x130], UR6 ;  /* 0x0001300604ff75b2 */ /* 0x0008620008000100 */
[----:B------:R4:W1:Y:S01]  /*0cc0*/  SYNCS.EXCH.64 URZ, [UR4+0x118], UR8 ;  /* 0x0001180804ff75b2 */ /* 0x0008620008000100 */
[----:B------:R4:W1:Y:S01]  /*0cd0*/  SYNCS.EXCH.64 URZ, [UR4+0x138], UR6 ;  /* 0x0001380604ff75b2 */ /* 0x0008620008000100 */
[----:B------:R4:W1:Y:S01]  /*0ce0*/  SYNCS.EXCH.64 URZ, [UR4+0x120], UR8 ;  /* 0x0001200804ff75b2 */ /* 0x0008620008000100 */
[----:B------:R4:W1:Y:S01]  /*0cf0*/  SYNCS.EXCH.64 URZ, [UR4+0x140], UR6 ;  /* 0x0001400604ff75b2 */ /* 0x0008620008000100 */
[----:B------:R4:W1:Y:S01]  /*0d00*/  SYNCS.EXCH.64 URZ, [UR4+0x128], UR8 ;  /* 0x0001280804ff75b2 */ /* 0x0008620008000100 */
[----:B------:R4:W1:Y:S02]  /*0d10*/  SYNCS.EXCH.64 URZ, [UR4+0x148], UR6 ;  /* 0x0001480604ff75b2 */ /* 0x0008640008000100 */
[----:B----4-:R-:W-:Y:S01]  /*0d20*/  NOP ;  /* 0x0000000000007918 */ /* 0x010fe20000000000 */
.L_x_14:
[----:B------:R-:W4:Y:S01]  /*0d30*/  SHFL.IDX PT, R2, R81, RZ, 0x1f ;  /* 0x00001fff51027589 */ /* 0x000f2200000e0000 */
[----:B------:R-:W1:Y:S01]  /*0d40*/  S2UR UR48, SR_CgaCtaId ;  /* 0x00000000003079c3 */ /* 0x000e620000008800 */
[----:B------:R-:W-:Y:S01]  /*0d50*/  NOP ;  /* 0x0000000000007918 */ /* 0x000fe20000000000 */
[----:B----4-:R-:W-:-:S13]  /*0d60*/  ISETP.NE.AND P0, PT, R2, 0x3, PT ;  /* 0x000000030200780c */ /* 0x010fda0003f05270 */
[----:B-1----:R-:W-:Y:S05]  /*0d70*/  @P0 BRA `(.L_x_15) ;  /* 0x0000000000340947 */ /* 0x002fea0003800000 */
[----:B------:R-:W-:Y:S01]  /*0d80*/  UMOV UR4, 0x400 ;  /* 0x0000040000047882 */ /* 0x000fe20000000000 */
[----:B------:R-:W-:Y:S01]  /*0d90*/  UMOV UR6, 0x20 ;  /* 0x0000002000067882 */ /* 0x000fe20000000000 */
[----:B------:R-:W-:Y:S02]  /*0da0*/  ULEA UR4, UR48, UR4, 0x18 ;  /* 0x0000000430047291 */ /* 0x000fe4000f8ec0ff */
[----:B------:R-:W-:-:S04]  /*0db0*/  UIADD3 UR6, UPT, UPT, -UR6, 0x100000, URZ ;  /* 0x0010000006067890 */ /* 0x000fc8000fffe1ff */
[----:B------:R-:W-:Y:S02]  /*0dc0*/  USHF.L.U32 UR7, UR6, 0xb, URZ ;  /* 0x0000000b06077899 */ /* 0x000fe400080006ff */
[----:B------:R-:W-:Y:S01]  /*0dd0*/  USHF.L.U32 UR6, UR6, 0x1, URZ ;  /* 0x0000000106067899 */ /* 0x000fe200080006ff */
[----:B------:R-:W-:Y:S01]  /*0de0*/  ELECT P0, URZ, PT ;  /* 0x0000000000ff782f */ /* 0x000fe20003800000 */
[----:B------:R-:W1:Y:S10]  /*0df0*/  FENCE.VIEW.ASYNC.S ;  /* 0x00000000000073c6 */ /* 0x000e740000000000 */
[----:B-1----:R1:W4:Y:S01]  /*0e00*/  SYNCS.EXCH.64 URZ, [UR4+0x150], UR6 ;  /* 0x0001500604ff75b2 */ /* 0x0023220008000100 */
[----:B------:R1:W1:Y:S01]  /*0e10*/  SYNCS.EXCH.64 URZ, [UR4+0x160], UR6 ;  /* 0x0001600604ff75b2 */ /* 0x0002620008000100 */
[----:B------:R1:W1:Y:S01]  /*0e20*/  SYNCS.EXCH.64 URZ, [UR4+0x158], UR6 ;  /* 0x0001580604ff75b2 */ /* 0x0002620008000100 */
[----:B------:R1:W1:Y:S01]  /*0e30*/  SYNCS.EXCH.64 URZ, [UR4+0x168], UR6 ;  /* 0x0001680604ff75b2 */ /* 0x0002620008000100 */
[----:B------:R-:W-:Y:S01]  /*0e40*/  NOP ;  /* 0x0000000000007918 */ /* 0x000fe20000000000 */
.L_x_15:
[----:B-1----:R-:W1:Y:S01]  /*0e50*/  LDCU UR4, c[0x0][0x36c] ;  /* 0x00006d80ff0477ac */ /* 0x002e620008000800 */
[----:B------:R-:W-:Y:S01]  /*0e60*/  ISETP.NE.OR P3, PT, R0, 0x2, !P3 ;  /* 0x000000020000780c */ /* 0x000fe20005f65670 */
[----:B------:R-:W-:Y:S01]  /*0e70*/  NOP ;  /* 0x0000000000007918 */ /* 0x000fe20000000000 */
[----:B------:R-:W-:Y:S01]  /*0e80*/  LOP3.LUT R0, R69, 0x1f, RZ, 0xc0, !PT ;  /* 0x0000001f45007812 */ /* 0x000fe200078ec0ff */
[----:B------:R-:W-:Y:S02]  /*0e90*/  UISETP.NE.AND UP4, UPT, UR22, URZ, UPT ;  /* 0x000000ff1600728c */ /* 0x000fe4000bf85270 */
[----:B-1----:R-:W-:-:S09]  /*0ea0*/  UISETP.EQ.U32.AND UP5, UPT, UR4, 0x1, UPT ;  /* 0x000000010400788c */ /* 0x002fd2000bfa2070 */
[----:B------:R-:W-:Y:S05]  /*0eb0*/  BRA.U !UP5, `(.L_x_16) ;  /* 0x000000010d087547 */ /* 0x000fea000b800000 */
[----:B--234-:R-:W-:Y:S01]  /*0ec0*/  UCGABAR_ARV ;  /* 0x00000000000079c7 */ /* 0x01cfe20008000000 */
[----:B------:R-:W-:Y:S05]  /*0ed0*/  BRA `(.L_x_17) ;  /* 0x0000000000047947 */ /* 0x000fea0003800000 */
.L_x_16:
[----:B--234-:R-:W-:Y:S01]  /*0ee0*/  NOP ;  /* 0x0000000000007918 */ /* 0x01cfe20000000000 */
.L_x_17:
[----:B------:R-:W1:Y:S01]  /*0ef0*/  S2UR UR7, SR_CTAID.X ;  /* 0x00000000000779c3 */ /* 0x000e620000002500 */
[----:B------:R-:W-:-:S05]  /*0f00*/  CS2R.32 R3, SR_CgaSize ;  /* 0x0000000000037805 */ /* 0x000fca0000008a00 */
[----:B------:R-:W-:-:S05]  /*0f10*/  IMAD R3, R3, -0xa0, RZ ;  /* 0xffffff6003037824 */ /* 0x000fca00078e02ff */
[----:B------:R-:W-:-:S14]  /*0f20*/  R2UR UR5, R3 ;  /* 0x00000000030572ca */ /* 0x000fdc00000e0000 */
[----:B------:R-:W2:Y:S01]  /*0f30*/  LDCU UR5, c[0x0][UR5+0x2b0] ;  /* 0x00005600050577ac */ /* 0x000ea20008000800 */
[----:B------:R-:W-:-:S05]  /*0f40*/  CS2R.32 R3, SR_CgaSize ;  /* 0x0000000000037805 */ /* 0x000fca0000008a00 */
[----:B------:R-:W-:-:S05]  /*0f50*/  IMAD R3, R3, -0xa0, RZ ;  /* 0xffffff6003037824 */ /* 0x000fca00078e02ff */
[----:B------:R-:W-:-:S14]  /*0f60*/  R2UR UR4, R3 ;  /* 0x00000000030472ca */ /* 0x000fdc00000e0000 */
[----:B------:R-:W3:Y:S01]  /*0f70*/  LDCU UR4, c[0x0][UR4+0x2b4] ;  /* 0x00005680040477ac */ /* 0x000ee20008000800 */
[----:B------:R-:W4:Y:S01]  /*0f80*/  S2UR UR8, SR_CTAID.Y ;  /* 0x00000000000879c3 */ /* 0x000f220000002600 */
[----:B------:R-:W3:Y:S01]  /*0f90*/  LDCU UR23, c[0x0][0xb24] ;  /* 0x00016480ff1777ac */ /* 0x000ee20008000800 */
[----:B------:R-:W-:-:S05]  /*0fa0*/  CS2R.32 R3, SR_CgaSize ;  /* 0x0000000000037805 */ /* 0x000fca0000008a00 */
[----:B------:R-:W-:-:S05]  /*0fb0*/  IMAD R3, R3, -0xa0, RZ ;  /* 0xffffff6003037824 */ /* 0x000fca00078e02ff */
[----:B------:R-:W-:-:S14]  /*0fc0*/  R2UR UR60, R3 ;  /* 0x00000000033c72ca */ /* 0x000fdc00000e0000 */
[----:B------:R-:W3:Y:S01]  /*0fd0*/  LDCU UR60, c[0x0][UR60+0x2a0] ;  /* 0x000054003c3c77ac */ /* 0x000ee20008000800 */
[----:B------:R-:W1:Y:S01]  /*0fe0*/  S2UR UR36, SR_CTAID.Z ;  /* 0x00000000002479c3 */ /* 0x000e620000002700 */
[----:B------:R-:W-:-:S05]  /*0ff0*/  CS2R.32 R3, SR_CgaSize ;  /* 0x0000000000037805 */ /* 0x000fca0000008a00 */
[----:B------:R-:W-:-:S05]  /*1000*/  IMAD R3, R3, -0xa0, RZ ;  /* 0xffffff6003037824 */ /* 0x000fca00078e02ff */
[----:B------:R-:W-:-:S14]  /*1010*/  R2UR UR57, R3 ;  /* 0x00000000033972ca */ /* 0x000fdc00000e0000 */
[----:B------:R-:W3:Y:S01]  /*1020*/  LDCU UR57, c[0x0][UR57+0x2a4] ;  /* 0x00005480393977ac */ /* 0x000ee20008000800 */
[----:B------:R-:W3:Y:S01]  /*1030*/  LDCU UR40, c[0x0][0xb24] ;  /* 0x00016480ff2877ac */ /* 0x000ee20008000800 */
[----:B-1----:R-:W-:Y:S01]  /*1040*/  I2FP.F32.U32 R3, UR7 ;  /* 0x0000000700037c45 */ /* 0x002fe20008201000 */
[----:B------:R-:W1:Y:S04]  /*1050*/  LDCU UR26, c[0x0][0xb30] ;  /* 0x00016600ff1a77ac */ /* 0x000e680008000800 */
[----:B--2---:R-:W-:Y:S01]  /*1060*/  FMUL R3, R3, UR5 ;  /* 0x0000000503037c20 */ /* 0x004fe20008400000 */
[----:B------:R-:W-:Y:S01]  /*1070*/  USHF.L.U32 UR24, UR48, 0xa, URZ ;  /* 0x0000000a30187899 */ /* 0x000fe200080006ff */
[----:B----4-:R-:W-:Y:S01]  /*1080*/  I2FP.F32.U32 R2, UR8 ;  /* 0x0000000800027c45 */ /* 0x010fe20008201000 */
[----:B---3--:R-:W-:-:S03]  /*1090*/  UISETP.GE.AND UP2, UPT, UR23, 0x1, UPT ;  /* 0x000000011700788c */ /* 0x008fc6000bf46270 */
[----:B------:R-:W2:Y:S01]  /*10a0*/  F2I.U32.TRUNC.NTZ R3, R3 ;  /* 0x0000000300037305 */ /* 0x000ea2000020f000 */
[----:B------:R-:W-:Y:S01]  /*10b0*/  UMOV UR46, UR7 ;  /* 0x00000007002e7c82 */ /* 0x000fe20008000000 */
[----:B------:R-:W-:Y:S01]  /*10c0*/  FMUL R2, R2, UR4 ;  /* 0x0000000402027c20 */ /* 0x000fe20008400000 */
[----:B------:R-:W-:-:S05]  /*10d0*/  UMOV UR45, UR8 ;  /* 0x00000008002d7c82 */ /* 0x000fca0008000000 */
[----:B------:R-:W3:Y:S01]  /*10e0*/  F2I.U32.TRUNC.NTZ R2, R2 ;  /* 0x0000000200027305 */ /* 0x000ee2000020f000 */
[----:B--2---:R-:W-:Y:S02]  /*10f0*/  R2UR UR4, R3 ;  /* 0x00000000030472ca */ /* 0x004fe400000e0000 */
[----:B---3--:R-:W-:Y:S02]  /*1100*/  R2UR UR6, R2 ;  /* 0x00000000020672ca */ /* 0x008fe400000e0000 */
[----:B------:R-:W-:-:S09]  /*1110*/  PRMT R2, RZ, 0x7610, R2 ;  /* 0x00007610ff027816 */ /* 0x000fd20000000002 */
[----:B------:R-:W-:-:S04]  /*1120*/  UIADD3 UR5, UPT, UPT, -UR4, URZ, URZ ;  /* 0x000000ff04057290 */ /* 0x000fc8000fffe1ff */
[----:B------:R-:W-:Y:S02]  /*1130*/  UIMAD UR60, UR60, UR5, UR7 ;  /* 0x000000053c3c72a4 */ /* 0x000fe4000f8e0207 */
[----:B------:R-:W-:-:S04]  /*1140*/  UIADD3 UR4, UPT, UPT, -UR6, URZ, URZ ;  /* 0x000000ff06047290 */ /* 0x000fc8000fffe1ff */
[----:B------:R-:W-:Y:S01]  /*1150*/  UIMAD UR57, UR57, UR4, UR8 ;  /* 0x00000004393972a4 */ /* 0x000fe2000f8e0208 */
[----:B-1----:R-:W-:Y:S11]  /*1160*/  BRA.U UP4, `(.L_x_18) ;  /* 0x0000000104787547 */ /* 0x002ff6000b800000 */
[----:B------:R-:W-:Y:S02]  /*1170*/  UISETP.NE.AND UP0, UPT, UR57, 0x1, UPT ;  /* 0x000000013900788c */ /* 0x000fe4000bf05270 */
[----:B------:R-:W-:Y:S02]  /*1180*/  UISETP.NE.AND UP1, UPT, UR57, 0x2, UPT ;  /* 0x000000023900788c */ /* 0x000fe4000bf25270 */
[----:B------:R-:W-:Y:S02]  /*1190*/  USEL UR5, URZ, 0x2, UP0 ;  /* 0x00000002ff057887 */ /* 0x000fe40008000000 */
[----:B------:R-:W-:Y:S02]  /*11a0*/  UISETP.NE.AND UP0, UPT, UR57, 0x3, UPT ;  /* 0x000000033900788c */ /* 0x000fe4000bf05270 */
[----:B------:R-:W-:Y:S02]  /*11b0*/  USEL UR4, URZ, 0x4, UP1 ;  /* 0x00000004ff047887 */ /* 0x000fe40008800000 */
[----:B------:R-:W-:-:S02]  /*11c0*/  UISETP.NE.AND UP1, UPT, UR57, 0x4, UPT ;  /* 0x000000043900788c */ /* 0x000fc4000bf25270 */
[----:B------:R-:W-:Y:S02]  /*11d0*/  USEL UR7, URZ, 0x8, UP0 ;  /* 0x00000008ff077887 */ /* 0x000fe40008000000 */
[----:B------:R-:W-:Y:S02]  /*11e0*/  UISETP.NE.AND UP0, UPT, UR57, 0x5, UPT ;  /* 0x000000053900788c */ /* 0x000fe4000bf05270 */
[----:B------:R-:W-:Y:S02]  /*11f0*/  USEL UR6, URZ, 0x10, UP1 ;  /* 0x00000010ff067887 */ /* 0x000fe40008800000 */
[----:B------:R-:W-:Y:S02]  /*1200*/  UISETP.NE.AND UP1, UPT, UR57, 0x6, UPT ;  /* 0x000000063900788c */ /* 0x000fe4000bf25270 */
[----:B------:R-:W-:Y:S02]  /*1210*/  USEL UR11, URZ, 0x20, UP0 ;  /* 0x00000020ff0b7887 */ /* 0x000fe40008000000 */
[----:B------:R-:W-:-:S02]  /*1220*/  UISETP.NE.AND UP0, UPT, UR57, 0x7, UPT ;  /* 0x000000073900788c */ /* 0x000fc4000bf05270 */
[----:B------:R-:W-:Y:S02]  /*1230*/  USEL UR12, URZ, 0x40, UP1 ;  /* 0x00000040ff0c7887 */ /* 0x000fe40008800000 */
[----:B------:R-:W-:Y:S02]  /*1240*/  UISETP.NE.AND UP1, UPT, UR57, URZ, UPT ;  /* 0x000000ff3900728c */ /* 0x000fe4000bf25270 */
[----:B------:R-:W-:Y:S02]  /*1250*/  USEL UR13, URZ, 0x80, UP0 ;  /* 0x00000080ff0d7887 */ /* 0x000fe40008000000 */
[----:B------:R-:W-:Y:S02]  /*1260*/  UISETP.NE.AND UP0, UPT, UR60, URZ, UPT ;  /* 0x000000ff3c00728c */ /* 0x000fe4000bf05270 */
[----:B------:R-:W-:Y:S02]  /*1270*/  UISETP.EQ.OR UP1, UPT, UR60, URZ, !UP1 ;  /* 0x000000ff3c00728c */ /* 0x000fe4000cf22670 */
[----:B------:R-:W-:-:S02]  /*1280*/  USEL UR9, UR5, 0x2, UP0 ;  /* 0x0000000205097887 */ /* 0x000fc40008000000 */
[----:B------:R-:W-:Y:S02]  /*1290*/  USEL UR4, UR4, 0x4, UP0 ;  /* 0x0000000404047887 */ /* 0x000fe40008000000 */
[----:B------:R-:W-:Y:S02]  /*12a0*/  USEL UR5, URZ, 0x1, !UP1 ;  /* 0x00000001ff057887 */ /* 0x000fe4000c800000 */
[----:B------:R-:W-:Y:S02]  /*12b0*/  USEL UR10, UR7, 0x8, UP0 ;  /* 0x00000008070a7887 */ /* 0x000fe40008000000 */
[----:B------:R-:W-:Y:S02]  /*12c0*/  USEL UR8, UR6, 0x10, UP0 ;  /* 0x0000001006087887 */ /* 0x000fe40008000000 */
[----:B------:R-:W-:Y:S02]  /*12d0*/  UIADD3 UR4, UPT, UPT, UR4, UR9, UR5 ;  /* 0x0000000904047290 */ /* 0x000fe4000fffe005 */
[----:B------:R-:W-:-:S02]  /*12e0*/  USEL UR7, UR11, 0x20, UP0 ;  /* 0x000000200b077887 */ /* 0x000fc40008000000 */
[----:B------:R-:W-:Y:S02]  /*12f0*/  USEL UR6, UR12, 0x40, UP0 ;  /* 0x000000400c067887 */ /* 0x000fe40008000000 */
[----:B------:R-:W-:Y:S02]  /*1300*/  UIADD3 UR4, UPT, UPT, UR8, UR10, UR4 ;  /* 0x0000000a08047290 */ /* 0x000fe4000fffe004 */
[----:B------:R-:W-:Y:S02]  /*1310*/  USEL UR5, UR13, 0x80, UP0 ;  /* 0x000000800d057887 */ /* 0x000fe40008000000 */
[----:B------:R-:W-:-:S04]  /*1320*/  UIADD3 UR4, UPT, UPT, UR6, UR7, UR4 ;  /* 0x0000000706047290 */ /* 0x000fc8000fffe004 */
[----:B------:R-:W-:-:S06]  /*1330*/  UIADD3 UR4, UPT, UPT, UR4, UR5, URZ ;  /* 0x0000000504047290 */ /* 0x000fcc000fffe0ff */
[----:B------:R-:W-:Y:S02]  /*1340*/  MOV R2, UR4 ;  /* 0x0000000400027c02 */ /* 0x000fe40008000f00 */
.L_x_18:
[----:B------:R-:W-:Y:S05]  /*1350*/  BRA.U !UP2, `(.L_x_19) ;  /* 0x000000010ad47547 */ /* 0x000fea000b800000 */
[----:B------:R-:W1:Y:S01]  /*1360*/  LDCU.128 UR12, c[0x0][0xb10] ;  /* 0x00016200ff0c77ac */ /* 0x000e620008000c00 */
[----:B------:R-:W2:Y:S01]  /*1370*/  LDCU UR6, c[0x0][0x370] ;  /* 0x00006e00ff0677ac */ /* 0x000ea20008000800 */
[----:B------:R-:W3:Y:S01]  /*1380*/  LDCU UR5, c[0x0][0x374] ;  /* 0x00006e80ff0577ac */ /* 0x000ee20008000800 */
[----:B------:R-:W4:Y:S01]  /*1390*/  LDCU UR25, c[0x0][0xb0c] ;  /* 0x00016180ff1977ac */ /* 0x000f220008000800 */
[----:B------:R-:W4:Y:S01]  /*13a0*/  LDCU UR4, c[0x0][0xb20] ;  /* 0x00016400ff0477ac */ /* 0x000f220008000800 */
[----:B------:R-:W4:Y:S01]  /*13b0*/  LDCU.64 UR8, c[0x0][0xb28] ;  /* 0x00016500ff0877ac */ /* 0x000f220008000a00 */
[----:B-1----:R-:W-:Y:S02]  /*13c0*/  UISETP.NE.AND UP0, UPT, UR14, 0x1, UPT ;  /* 0x000000010e00788c */ /* 0x002fe4000bf05270 */
[----:B---3--:R-:W-:Y:S02]  /*13d0*/  UIMAD.WIDE.U32 UR10, UR5, UR15, URZ ;  /* 0x0000000f050a72a5 */ /* 0x008fe4000f8e00ff */
[----:B--2---:R-:W-:-:S02]  /*13e0*/  UIMAD.WIDE.U32 UR18, UR6, UR12, URZ ;  /* 0x0000000c061272a5 */ /* 0x004fc4000f8e00ff */
[----:B----4-:R-:W-:Y:S02]  /*13f0*/  UISETP.NE.AND UP1, UPT, UR25, 0x1, UPT ;  /* 0x000000011900788c */ /* 0x010fe4000bf25270 */
[----:B------:R-:W-:Y:S01]  /*1400*/  UISETP.NE.AND UP2, UPT, UR23, 0x1, UPT ;  /* 0x000000011700788c */ /* 0x000fe2000bf45270 */
[----:B------:R-:W-:Y:S02]  /*1410*/  UMOV UR10, UR11 ;  /* 0x0000000b000a7c82 */ /* 0x000fe40008000000 */
[----:B------:R-:W-:Y:S01]  /*1420*/  UMOV UR18, UR19 ;  /* 0x0000001300127c82 */ /* 0x000fe20008000000 */
[----:B------:R-:W-:Y:S02]  /*1430*/  @UP0 USHF.R.U32.HI UR5, URZ, UR4, UR10 ;  /* 0x00000004ff050299 */ /* 0x000fe4000801160a */
[----:B------:R-:W-:Y:S02]  /*1440*/  UIMAD.WIDE.U32 UR20, UR45, UR15, URZ ;  /* 0x0000000f2d1472a5 */ /* 0x000fe4000f8e00ff */
[----:B------:R-:W-:-:S02]  /*1450*/  UIMAD.WIDE.U32 UR10, UR5, UR8, URZ ;  /* 0x00000008050a72a5 */ /* 0x000fc4000f8e00ff */
[----:B------:R-:W-:Y:S02]  /*1460*/  @UP1 USHF.R.U32.HI UR6, URZ, UR13, UR18 ;  /* 0x0000000dff061299 */ /* 0x000fe40008011612 */
[----:B------:R-:W-:Y:S02]  /*1470*/  UIMAD.WIDE.U32 UR16, UR46, UR12, URZ ;  /* 0x0000000c2e1072a5 */ /* 0x000fe4000f8e00ff */
[----:B------:R-:W-:Y:S01]  /*1480*/  UIMAD.WIDE.U32 UR18, UR6, UR8, URZ ;  /* 0x00000008061272a5 */ /* 0x000fe2000f8e00ff */
[----:B------:R-:W-:Y:S01]  /*1490*/  UMOV UR20, UR21 ;  /* 0x0000001500147c82 */ /* 0x000fe20008000000 */
[----:B------:R-:W-:Y:S01]  /*14a0*/  UMOV UR10, UR11 ;  /* 0x0000000b000a7c82 */ /* 0x000fe20008000000 */
[----:B------:R-:W-:Y:S02]  /*14b0*/  USHF.R.U32.HI UR20, URZ, UR4, UR20 ;  /* 0x00000004ff147299 */ /* 0x000fe40008011614 */
[----:B------:R-:W-:Y:S02]  /*14c0*/  @UP2 USHF.R.U32.HI UR5, URZ, UR9, UR10 ;  /* 0x00000009ff052299 */ /* 0x000fe4000801160a */
[----:B------:R-:W-:Y:S01]  /*14d0*/  UMOV UR7, UR19 ;  /* 0x0000001300077c82 */ /* 0x000fe20008000000 */
[----:B------:R-:W-:Y:S01]  /*14e0*/  UMOV UR16, UR17 ;  /* 0x0000001100107c82 */ /* 0x000fe20008000000 */
[----:B------:R-:W-:-:S02]  /*14f0*/  @UP2 USHF.R.U32.HI UR6, URZ, UR9, UR7 ;  /* 0x00000009ff062299 */ /* 0x000fc40008011607 */
[----:B------:R-:W-:Y:S02]  /*1500*/  USHF.R.U32.HI UR13, URZ, UR13, UR16 ;  /* 0x0000000dff0d7299 */ /* 0x000fe40008011610 */
[----:B------:R-:W-:Y:S02]  /*1510*/  USEL UR4, UR45, UR20, !UP0 ;  /* 0x000000142d047287 */ /* 0x000fe4000c000000 */
[----:B------:R-:W-:Y:S02]  /*1520*/  UIMAD UR7, UR5, UR23, URZ ;  /* 0x00000017050772a4 */ /* 0x000fe4000f8e02ff */
[----:B------:R-:W-:Y:S02]  /*1530*/  USEL UR5, UR46, UR13, !UP1 ;  /* 0x0000000d2e057287 */ /* 0x000fe4000c800000 */
[----:B------:R-:W-:Y:S02]  /*1540*/  UIMAD UR12, UR6, UR23, URZ ;  /* 0x00000017060c72a4 */ /* 0x000fe4000f8e02ff */
[----:B------:R-:W-:-:S02]  /*1550*/  UISETP.GE.AND UP0, UPT, UR4, UR7, UPT ;  /* 0x000000070400728c */ /* 0x000fc4000bf06270 */
[----:B------:R-:W-:Y:S02]  /*1560*/  UIMAD.WIDE.U32 UR10, UR4, UR8, URZ ;  /* 0x00000008040a72a5 */ /* 0x000fe4000f8e00ff */
[----:B------:R-:W-:Y:S02]  /*1570*/  UISETP.GE.OR UP0, UPT, UR5, UR12, UP0 ;  /* 0x0000000c0500728c */ /* 0x000fe40008706670 */
[----:B------:R-:W-:Y:S02]  /*1580*/  UIMAD.WIDE.U32 UR12, UR5, UR8, URZ ;  /* 0x00000008050c72a5 */ /* 0x000fe4000f8e00ff */
[----:B------:R-:W-:Y:S01]  /*1590*/  UIADD3 UR10, UPT, UPT, -UR4, URZ, URZ ;  /* 0x000000ff040a7290 */ /* 0x000fe2000fffe1ff */
[----:B------:R-:W-:Y:S01]  /*15a0*/  UMOV UR8, UR11 ;  /* 0x0000000b00087c82 */ /* 0x000fe20008000000 */
[----:B------:R-:W-:Y:S02]  /*15b0*/  UIADD3 UR11, UPT, UPT, -UR5, URZ, URZ ;  /* 0x000000ff050b7290 */ /* 0x000fe4000fffe1ff */
[----:B------:R-:W-:-:S03]  /*15c0*/  USHF.R.U32.HI UR8, URZ, UR9, UR8 ;  /* 0x00000009ff087299 */ /* 0x000fc60008011608 */
[----:B------:R-:W-:Y:S01]  /*15d0*/  @!UP0 UMOV UR7, UR13 ;  /* 0x0000000d00078c82 */ /* 0x000fe20008000000 */
[----:B------:R-:W-:Y:S02]  /*15e0*/  UIMAD UR45, UR14, UR10, UR45 ;  /* 0x0000000a0e2d72a4 */ /* 0x000fe4000f8e022d */
[----:B------:R-:W-:Y:S02]  /*15f0*/  USEL UR8, UR4, UR8, !UP2 ;  /* 0x0000000804087287 */ /* 0x000fe4000d000000 */
[----:B------:R-:W-:Y:S02]  /*1600*/  @!UP0 USHF.R.U32.HI UR7, URZ, UR9, UR7 ;  /* 0x00000009ff078299 */ /* 0x000fe40008011607 */
[----:B------:R-:W-:Y:S02]  /*1610*/  UIADD3 UR9, UPT, UPT, -UR8, URZ, URZ ;  /* 0x000000ff08097290 */ /* 0x000fe4000fffe1ff */
[----:B------:R-:W-:Y:S02]  /*1620*/  @!UP0 USEL UR7, UR5, UR7, !UP2 ;  /* 0x0000000705078287 */ /* 0x000fe4000d000000 */
[----:B------:R-:W-:-:S02]  /*1630*/  UIMAD UR9, UR23, UR9, UR4 ;  /* 0x00000009170972a4 */ /* 0x000fc4000f8e0204 */
[----:B------:R-:W-:Y:S02]  /*1640*/  @!UP0 UIADD3 UR8, UPT, UPT, UR8, -UR7, URZ ;  /* 0x8000000708088290 */ /* 0x000fe4000fffe0ff */
[----:B------:R-:W-:Y:S02]  /*1650*/  @!UP0 UIMAD UR6, UR9, UR6, UR7 ;  /* 0x00000006090682a4 */ /* 0x000fe4000f8e0207 */
[----:B------:R-:W-:Y:S02]  /*1660*/  @!UP0 UIMAD UR4, UR8, UR23, UR5 ;  /* 0x00000017080482a4 */ /* 0x000fe4000f8e0205 */
[----:B------:R-:W-:Y:S02]  /*1670*/  UIMAD UR46, UR25, UR11, UR46 ;  /* 0x0000000b192e72a4 */ /* 0x000fe4000f8e022e */
[----:B------:R-:W-:Y:S01]  /*1680*/  UIMAD UR45, UR4, UR14, UR45 ;  /* 0x0000000e042d72a4 */ /* 0x000fe2000f8e022d */
[----:B------:R-:W-:Y:S02]  /*1690*/  @!UP0 UMOV UR5, UR6 ;  /* 0x0000000600058c82 */ /* 0x000fe40008000000 */
[----:B------:R-:W-:-:S12]  /*16a0*/  UIMAD UR46, UR5, UR25, UR46 ;  /* 0x00000019052e72a4 */ /* 0x000fd8000f8e022e */
.L_x_19:
[----:B------:R-:W-:Y:S02]  /*16b0*/  UISETP.NE.AND UP1, UPT, UR26, 0x1, UPT ;  /* 0x000000011a00788c */ /* 0x000fe4000bf25270 */
[----:B------:R-:W-:Y:S02]  /*16c0*/  UISETP.NE.AND UP0, UPT, UR22, 0x2, UPT ;  /* 0x000000021600788c */ /* 0x000fe4000bf05270 */
[----:B------:R-:W-:-:S05]  /*16d0*/  ULOP3.LUT UR21, UR24, 0x1c00, URZ, 0xc0, !UPT ;  /* 0x00001c0018157892 */ /* 0x000fca000f8ec0ff */
[----:B------:R-:W-:Y:S07]  /*16e0*/  BRA.U UP1, `(.L_x_20) ;  /* 0x0000000101447547 */ /* 0x000fee000b800000 */
[----:B------:R-:W1:Y:S01]  /*16f0*/  LDCU.128 UR8, c[0x0][0xb10] ;  /* 0x00016200ff0877ac */ /* 0x000e620008000c00 */
[----:B------:R-:W2:Y:S01]  /*1700*/  LDCU UR12, c[0x0][0xb0c] ;  /* 0x00016180ff0c77ac */ /* 0x000ea20008000800 */
[----:B------:R-:W3:Y:S01]  /*1710*/  LDCU UR13, c[0x0][0xb20] ;  /* 0x00016400ff0d77ac */ /* 0x000ee20008000800 */
[----:B-1----:R-:W-:Y:S02]  /*1720*/  UIMAD.WIDE.U32 UR6, UR46, UR8, URZ ;  /* 0x000000082e0672a5 */ /* 0x002fe4000f8e00ff */
[----:B------:R-:W-:Y:S02]  /*1730*/  UIMAD.WIDE.U32 UR4, UR45, UR11, URZ ;  /* 0x0000000b2d0472a5 */ /* 0x000fe4000f8e00ff */
[----:B--2---:R-:W-:Y:S02]  /*1740*/  UISETP.NE.AND UP2, UPT, UR12, 0x1, UPT ;  /* 0x000000010c00788c */ /* 0x004fe4000bf45270 */
[----:B------:R-:W-:Y:S01]  /*1750*/  UISETP.NE.AND UP1, UPT, UR10, 0x1, UPT ;  /* 0x000000010a00788c */ /* 0x000fe2000bf25270 */
[----:B------:R-:W-:-:S02]  /*1760*/  UMOV UR6, UR7 ;  /* 0x0000000700067c82 */ /* 0x000fc40008000000 */
[----:B------:R-:W-:Y:S01]  /*1770*/  UMOV UR4, UR5 ;  /* 0x0000000500047c82 */ /* 0x000fe20008000000 */
[----:B------:R-:W-:Y:S02]  /*1780*/  USHF.R.U32.HI UR6, URZ, UR9, UR6 ;  /* 0x00000009ff067299 */ /* 0x000fe40008011606 */
[----:B---3--:R-:W-:Y:S02]  /*1790*/  USHF.R.U32.HI UR4, URZ, UR13, UR4 ;  /* 0x0000000dff047299 */ /* 0x008fe40008011604 */
[----:B------:R-:W-:Y:S02]  /*17a0*/  USEL UR5, UR46, UR6, !UP2 ;  /* 0x000000062e057287 */ /* 0x000fe4000d000000 */
[----:B------:R-:W-:-:S04]  /*17b0*/  USEL UR4, UR45, UR4, !UP1 ;  /* 0x000000042d047287 */ /* 0x000fc8000c800000 */
[----:B------:R-:W-:Y:S02]  /*17c0*/  UIADD3 UR6, UPT, UPT, UR5, -UR4, URZ ;  /* 0x8000000405067290 */ /* 0x000fe4000fffe0ff */
[----:B------:R-:W-:Y:S02]  /*17d0*/  UIADD3 UR4, UPT, UPT, -UR5, UR4, URZ ;  /* 0x0000000405047290 */ /* 0x000fe4000fffe1ff */
[----:B------:R-:W-:Y:S02]  /*17e0*/  UIMAD UR45, UR6, UR10, UR45 ;  /* 0x0000000a062d72a4 */ /* 0x000fe4000f8e022d */
[----:B------:R-:W-:-:S12]  /*17f0*/  UIMAD UR46, UR4, UR12, UR46 ;  /* 0x0000000c042e72a4 */ /* 0x000fd8000f8e022e */
.L_x_20:
[----:B------:R-:W-:Y:S05]  /*1800*/  BRA.U !UP5, `(.L_x_21) ;  /* 0x000000010d0c7547 */ /* 0x000fea000b800000 */
[----:B------:R-:W-:Y:S01]  /*1810*/  UCGABAR_WAIT ;  /* 0x0000000000007dc7 */ /* 0x000fe20008000000 */
[----:B------:R-:W-:Y:S01]  /*1820*/  CCTL.IVALL ;  /* 0x00000000ff00798f */ /* 0x000fe20002000000 */
[----:B------:R-:W-:Y:S05]  /*1830*/  BRA `(.L_x_22) ;  /* 0x0000000000047947 */ /* 0x000fea0003800000 */
.L_x_21:
[----:B------:R-:W-:Y:S06]  /*1840*/  BAR.SYNC.DEFER_BLOCKING 0x0 ;  /* 0x0000000000007b1d */ /* 0x000fec0000010000 */
.L_x_22:
[----:B------:R-:W-:Y:S05]  /*1850*/  BRA.U UP0, `(.L_x_23) ;  /* 0x0000001900007547 */ /* 0x000fea000b800000 */
[----:B------:R-:W1:Y:S01]  /*1860*/  LDCU UR6, c[0x0][0x38c] ;  /* 0x00007180ff0677ac */ /* 0x000e620008000800 */
[----:B------:R-:W-:Y:S01]  /*1870*/  PLOP3.LUT P1, PT, PT, PT, UP3, 0x80, 0x8 ;  /* 0x000000000008781c */ /* 0x000fe20003f2f038 */
[----:B------:R-:W-:Y:S01]  /*1880*/  IMAD.MOV.U32 R12, RZ, RZ, 0x1 ;  /* 0x00000001ff0c7424 */ /* 0x000fe200078e00ff */
[----:B------:R-:W-:Y:S01]  /*1890*/  ISETP.EQ.OR P2, PT, R0, RZ, P3 ;  /* 0x000000ff0000720c */ /* 0x000fe20001f42670 */
[----:B------:R-:W-:Y:S01]  /*18a0*/  UISETP.NE.AND UP1, UPT, UR22, URZ, UPT ;  /* 0x000000ff1600728c */ /* 0x000fe2000bf25270 */
[----:B------:R-:W-:Y:S02]  /*18b0*/  PLOP3.LUT P1, PT, P1, PT, PT, 0x8, 0x80 ;  /* 0x000000000080781c */ /* 0x000fe40000f2e170 */
[----:B------:R-:W-:Y:S01]  /*18c0*/  CS2R R10, SRZ ;  /* 0x00000000000a7805 */ /* 0x000fe2000001ff00 */
[----:B------:R-:W-:Y:S01]  /*18d0*/  IMAD.MOV.U32 R9, RZ, RZ, RZ ;  /* 0x000000ffff097224 */ /* 0x000fe200078e00ff */
[----:B------:R-:W2:Y:S01]  /*18e0*/  LDCU UR39, c[0x0][0x370] ;  /* 0x00006e00ff2777ac */ /* 0x000ea20008000800 */
[----:B------:R-:W-:Y:S01]  /*18f0*/  IMAD.MOV.U32 R8, RZ, RZ, 0x1 ;  /* 0x00000001ff087424 */ /* 0x000fe200078e00ff */
[----:B------:R-:W3:Y:S01]  /*1900*/  LDCU.64 UR28, c[0x0][0x348] ;  /* 0x00006900ff1c77ac */ /* 0x000ee20008000a00 */
[----:B------:R-:W-:-:S02]  /*1910*/  USHF.R.U32.HI UR44, URZ, 0x7, UR21 ;  /* 0x00000007ff2c7899 */ /* 0x000fc40008011615 */
[----:B-1----:R-:W-:Y:S02]  /*1920*/  UIADD3 UR5, UPT, UPT, UR6, 0x7f, URZ ;  /* 0x0000007f06057890 */ /* 0x002fe4000fffe0ff */
[----:B------:R-:W-:Y:S02]  /*1930*/  UIADD3 UR47, UPT, UPT, UR6, 0xfe, URZ ;  /* 0x000000fe062f7890 */ /* 0x000fe4000fffe0ff */
[----:B------:R-:W-:Y:S01]  /*1940*/  USHF.R.S32.HI UR4, URZ, 0x1f, UR5 ;  /* 0x0000001fff047899 */ /* 0x000fe20008011405 */
[----:B------:R-:W1:Y:S03]  /*1950*/  LDCU UR38, c[0x0][0x374] ;  /* 0x00006e80ff2677ac */ /* 0x000e660008000800 */
[----:B------:R-:W-:Y:S02]  /*1960*/  ULEA.HI UR4, UR4, UR5, URZ, 0x7 ;  /* 0x0000000504047291 */ /* 0x000fe4000f8f38ff */
[----:B------:R-:W-:-:S02]  /*1970*/  USEL UR25, UR34, 0x2, UP1 ;  /* 0x0000000222197887 */ /* 0x000fc40008800000 */
[----:B------:R-:W-:Y:S02]  /*1980*/  USHF.R.S32.HI UR42, URZ, 0x7, UR4 ;  /* 0x00000007ff2a7899 */ /* 0x000fe40008011404 */
[----:B------:R-:W-:Y:S02]  /*1990*/  UIADD3 UR4, UPT, UPT, UR6, -0x1, URZ ;  /* 0xffffffff06047890 */ /* 0x000fe4000fffe0ff */
[----:B------:R-:W-:Y:S02]  /*19a0*/  UISETP.LT.U32.AND UP0, UPT, UR42, 0xd, UPT ;  /* 0x0000000d2a00788c */ /* 0x000fe4000bf01070 */
[----:B------:R-:W-:Y:S02]  /*19b0*/  UISETP.GE.U32.AND UP2, UPT, UR4, -0xff, UPT ;  /* 0xffffff010400788c */ /* 0x000fe4000bf46070 */
[----:B------:R-:W-:Y:S01]  /*19c0*/  USEL UR41, UR42, 0xd, UP0 ;  /* 0x0000000d2a297887 */ /* 0x000fe20008000000 */
[----:B------:R-:W-:-:S03]  /*19d0*/  UMOV UR5, URZ ;  /* 0x000000ff00057c82 */ /* 0x000fc60008000000 */
[----:B------:R-:W-:Y:S02]  /*19e0*/  UIADD3 UR24, UPT, UPT, UR41, -0x1, URZ ;  /* 0xffffffff29187890 */ /* 0x000fe4000fffe0ff */
[----:B------:R-:W-:-:S03]  /*19f0*/  UIADD3 UR43, UPT, UPT, UR42, -UR41, URZ ;  /* 0x800000292a2b7290 */ /* 0x000fc6000fffe0ff */
[----:B------:R-:W-:-:S04]  /*1a00*/  @UP2 UIADD3 UR24, UPT, UPT, UR41, URZ, URZ ;  /* 0x000000ff29182290 */ /* 0x000fc8000fffe0ff */
[----:B-123--:R-:W-:-:S12]  /*1a10*/  UIADD3 UR24, UPT, UPT, UR24, 0x1, URZ ;  /* 0x0000000118187890 */ /* 0x00efd8000fffe0ff */
.L_x_43:
[----:B------:R-:W-:Y:S01]  /*1a20*/  UISETP.NE.AND UP0, UPT, UR48, URZ, UPT ;  /* 0x000000ff3000728c */ /* 0x000fe2000bf05270 */
[----:B------:R-:W1:Y:S08]  /*1a30*/  S2UR UR48, SR_CgaCtaId ;  /* 0x00000000003079c3 */ /* 0x000e700000008800 */
[----:B------:R-:W-:Y:S05]  /*1a40*/  BRA.U UP0, `(.L_x_24) ;  /* 0x0000000100347547 */ /* 0x000fea000b800000 */
[----:B------:R-:W2:Y:S01]  /*1a50*/  S2R R0, SR_CgaCtaId ;  /* 0x0000000000007919 */ /* 0x000ea20000008800 */
[----:B------:R-:W-:-:S04]  /*1a60*/  MOV R2, 0x400 ;  /* 0x0000040000027802 */ /* 0x000fc80000000f00 */
[----:B--2---:R-:W-:Y:S02]  /*1a70*/  LEA R0, R0, R2, 0x18 ;  /* 0x0000000200007211 */ /* 0x004fe400078ec0ff */
[----:B------:R-:W-:-:S03]  /*1a80*/  SHF.L.U32 R2, R8, 0x1f, RZ ;  /* 0x0000001f08027819 */ /* 0x000fc600000006ff */
[----:B------:R-:W-:-:S04]  /*1a90*/  IMAD R0, R9, 0x8, R0 ;  /* 0x0000000809007824 */ /* 0x000fc800078e0200 */
[----:B------:R-:W2:Y:S02]  /*1aa0*/  SYNCS.PHASECHK.TRANS64.TRYWAIT P0, [R0+URZ+0x160], R2 ;  /* 0x00016002000075a7 */ /* 0x000ea400080011ff */
[----:B--2---:R-:W-:Y:S05]  /*1ab0*/  @!P0 BRA `(.L_x_25) ;  /* 0x0000005400448947 */ /* 0x004fea0003800000 */
.L_x_112:
[----:B------:R-:W-:Y:S01]  /*1ac0*/  VIADD R9, R9, 0x1 ;  /* 0x0000000109097836 */ /* 0x000fe20000000000 */
[----:B------:R2:W-:Y:S04]  /*1ad0*/  SYNCS.ARRIVE.TRANS64.A1T0 RZ, [R0+URZ+0x150], RZ ;  /* 0x000150ff00ff79a7 */ /* 0x0005e800081000ff */
[----:B------:R-:W-:-:S04]  /*1ae0*/  ISETP.NE.AND P0, PT, R9, 0x2, PT ;  /* 0x000000020900780c */ /* 0x000fc80003f05270 */
[----:B------:R-:W-:Y:S02]  /*1af0*/  SEL R9, R9, RZ, P0 ;  /* 0x000000ff09097207 */ /* 0x000fe40000000000 */
[----:B--2---:R-:W-:-:S04]  /*1b00*/  SEL R0, RZ, 0x1, P0 ;  /* 0x00000001ff007807 */ /* 0x004fc80000000000 */
[----:B------:R-:W-:-:S07]  /*1b10*/  LOP3.LUT R8, R8, R0, RZ, 0x3c, !PT ;  /* 0x0000000008087212 */ /* 0x000fce00078e3cff */
.L_x_24:
[----:B------:R-:W-:Y:S01]  /*1b20*/  UMOV UR6, 0x400 ;  /* 0x0000040000067882 */ /* 0x000fe20000000000 */
[----:B------:R-:W-:Y:S01]  /*1b30*/  SHF.L.U32 R0, R12, 0x1f, RZ ;  /* 0x0000001f0c007819 */ /* 0x000fe200000006ff */
[----:B-1----:R-:W-:Y:S02]  /*1b40*/  ULEA UR6, UR48, UR6, 0x18 ;  /* 0x0000000630067291 */ /* 0x002fe4000f8ec0ff */
[----:B------:R-:W-:Y:S02]  /*1b50*/  UISETP.GE.U32.AND UP0, UPT, UR47, 0xff, UPT ;  /* 0x000000ff2f00788c */ /* 0x000fe4000bf06070 */
[----:B------:R-:W-:Y:S02]  /*1b60*/  ULEA UR4, UR5, UR6, 0x3 ;  /* 0x0000000605047291 */ /* 0x000fe4000f8e18ff */
[----:B------:R-:W-:Y:S02]  /*1b70*/  USHF.L.U32 UR11, UR45, 0x6, URZ ;  /* 0x000000062d0b7899 */ /* 0x000fe400080006ff */
[----:B------:R-:W-:Y:S01]  /*1b80*/  ULEA UR35, UR46, UR44, 0x6 ;  /* 0x0000002c2e237291 */ /* 0x000fe2000f8e30ff */
[----:B------:R-:W-:-:S04]  /*1b90*/  UMOV UR13, URZ ;  /* 0x000000ff000d7c82 */ /* 0x000fc80008000000 */
[----:B------:R1:W2:Y:S01]  /*1ba0*/  SYNCS.PHASECHK.TRANS64.TRYWAIT P0, [UR4+0x68], R0 ;  /* 0x00006800ff0075a7 */ /* 0x0002a20008001104 */
[----:B------:R-:W-:Y:S06]  /*1bb0*/  BRA.U !UP0, `(.L_x_26) ;  /* 0x0000000108bc7547 */ /* 0x000fec000b800000 */
[----:B------:R-:W-:Y:S01]  /*1bc0*/  UMOV UR7, URZ ;  /* 0x000000ff00077c82 */ /* 0x000fe20008000000 */
[----:B------:R-:W-:-:S05]  /*1bd0*/  UMOV UR4, UR5 ;  /* 0x0000000500047c82 */ /* 0x000fca0008000000 */
.L_x_32:
[----:B------:R-:W-:Y:S01]  /*1be0*/  ULEA UR33, UR4, UR6, 0x3 ;  /* 0x0000000604217291 */ /* 0x000fe2000f8e18ff */
[----:B--2---:R-:W-:Y:S01]  /*1bf0*/  @!P3 MOV R2, 0x4000 ;  /* 0x000040000002b802 */ /* 0x004fe20000000f00 */
[----:B--2-4-:R-:W-:Y:S10]  /*1c00*/  @P0 BRA `(.L_x_27) ;  /* 0x00000000000c0947 */ /* 0x014ff40003800000 */
[----:B------:R-:W-:-:S04]  /*1c10*/  SHF.L.U32 R3, R12, 0x1f, RZ ;  /* 0x0000001f0c037819 */ /* 0x000fc800000006ff */
[----:B------:R-:W2:Y:S02]  /*1c20*/  SYNCS.PHASECHK.TRANS64.TRYWAIT P0, [UR33+0x68], R3 ;  /* 0x00006803ff0075a7 */ /* 0x000ea40008001121 */
[----:B--2---:R-:W-:Y:S05]  /*1c30*/  @!P0 BRA `(.L_x_28) ;  /* 0x0000005000f88947 */ /* 0x004fea0003800000 */
.L_x_27:
[----:B------:R2:W-:Y:S01]  /*1c40*/  @!P3 SYNCS.ARRIVE.TRANS64 RZ, [UR33], R2 ;  /* 0x00000002ffffb9a7 */ /* 0x0005e20008000021 */
[----:B------:R-:W-:-:S04]  /*1c50*/  ULOP3.LUT UR5, UR25, 0x2, URZ, 0xfc, !UPT ;  /* 0x0000000219057892 */ /* 0x000fc8000f8efcff */
[----:B------:R-:W-:-:S09]  /*1c60*/  UISETP.NE.AND UP0, UPT, UR5, 0x2, UPT ;  /* 0x000000020500788c */ /* 0x000fd2000bf05270 */
[----:B------:R-:W-:Y:S05]  /*1c70*/  BRA.U UP0, `(.L_x_29) ;  /* 0x0000000100047547 */ /* 0x000fea000b800000 */
[----:B------:R-:W-:Y:S05]  /*1c80*/  BPT.TRAP 0x1 ;  /* 0x000000040000795c */ /* 0x000fea0000300000 */
.L_x_29:
[----:B------:R-:W-:Y:S04]  /*1c90*/  BSSY.RECONVERGENT B0, `(.L_x_30) ;  /* 0x0000003000007945 */ /* 0x000fe80003800200 */
[----:B------:R-:W-:Y:S05]  /*1ca0*/  @P2 BRA `(.L_x_31) ;  /* 0x0000000000042947 */ /* 0x000fea0003800000 */
[----:B------:R-:W-:Y:S05]  /*1cb0*/  BPT.TRAP 0x1 ;  /* 0x000000040000795c */ /* 0x000fea0000300000 */
.L_x_31:
[----:B------:R-:W-:Y:S05]  /*1cc0*/  BSYNC.RECONVERGENT B0 ;  /* 0x0000000000007941 */ /* 0x000fea0003800200 */
.L_x_30:
[----:B------:R-:W-:Y:S02]  /*1cd0*/  UIADD3 UR5, UPT, UPT, UR4, 0x1, URZ ;  /* 0x0000000104057890 */ /* 0x000fe4000fffe0ff */
[----:B------:R-:W-:Y:S02]  /*1ce0*/  UIADD3 UR16, UP1, UPT, UR28, 0x80, URZ ;  /* 0x000000801c107890 */ /* 0x000fe4000ff3e0ff */
[----:B------:R-:W-:Y:S02]  /*1cf0*/  UISETP.NE.AND UP0, UPT, UR5, 0xd, UPT ;  /* 0x0000000d0500788c */ /* 0x000fe4000bf05270 */
[----:B------:R-:W-:Y:S02]  /*1d00*/  USHF.L.U32 UR34, UR7, 0x7, URZ ;  /* 0x0000000707227899 */ /* 0x000fe400080006ff */
[----:B------:R-:W-:Y:S02]  /*1d10*/  USEL UR9, URZ, 0x1, UP0 ;  /* 0x00000001ff097887 */ /* 0x000fe40008000000 */
[----:B------:R-:W-:-:S02]  /*1d20*/  USEL UR5, UR5, URZ, UP0 ;  /* 0x000000ff05057287 */ /* 0x000fc40008000000 */
[----:B------:R-:W-:Y:S02]  /*1d30*/  UIADD3 UR14, UP0, UPT, UR28, 0x180, URZ ;  /* 0x000001801c0e7890 */ /* 0x000fe4000ff1e0ff */
[----:B------:R-:W-:Y:S01]  /*1d40*/  ULEA UR8, UR5, UR6, 0x3 ;  /* 0x0000000605087291 */ /* 0x000fe2000f8e18ff */
[----:B------:R-:W-:Y:S01]  /*1d50*/  LOP3.LUT R12, R12, UR9, RZ, 0x3c, !PT ;  /* 0x000000090c0c7c12 */ /* 0x000fe2000f8e3cff */
[----:B------:R-:W-:Y:S02]  /*1d60*/  UIADD3.X UR17, UPT, UPT, URZ, UR29, URZ, UP1, !UPT ;  /* 0x0000001dff117290 */ /* 0x000fe40008ffe4ff */
[----:B------:R-:W-:Y:S01]  /*1d70*/  UIADD3.X UR15, UPT, UPT, URZ, UR29, URZ, UP0, !UPT ;  /* 0x0000001dff0f7290 */ /* 0x000fe200087fe4ff */
[----:B-1----:R-:W-:Y:S01]  /*1d80*/  SHF.L.U32 R0, R12, 0x1f, RZ ;  /* 0x0000001f0c007819 */ /* 0x002fe200000006ff */
[----:B------:R-:W-:Y:S01]  /*1d90*/  UMOV UR18, 0x0 ;  /* 0x0000000000127882 */ /* 0x000fe20000000000 */
[----:B------:R-:W-:Y:S01]  /*1da0*/  UMOV UR19, 0x10000000 ;  /* 0x1000000000137882 */ /* 0x000fe20000000000 */
[----:B------:R-:W-:Y:S01]  /*1db0*/  UMOV UR12, UR36 ;  /* 0x00000024000c7c82 */ /* 0x000fe20008000000 */
[----:B------:R3:W4:Y:S01]  /*1dc0*/  SYNCS.PHASECHK.TRANS64.TRYWAIT P0, [UR8+0x68], R0 ;  /* 0x00006800ff0075a7 */ /* 0x0007220008001108 */
[----:B------:R-:W-:Y:S01]  /*1dd0*/  USHF.L.U32 UR8, UR4, 0xd, URZ ;  /* 0x0000000d04087899 */ /* 0x000fe200080006ff */
[----:B------:R-:W-:-:S02]  /*1de0*/  UMOV UR9, UR33 ;  /* 0x0000002100097c82 */ /* 0x000fc40008000000 */
[----:B------:R-:W-:Y:S01]  /*1df0*/  UMOV UR4, 0xff0000 ;  /* 0x00ff000000047882 */ /* 0x000fe20000000000 */
[----:B------:R-:W-:Y:S02]  /*1e00*/  ULOP3.LUT UR32, UR8, UR21, URZ, 0xfc, !UPT ;  /* 0x0000001508207292 */ /* 0x000fe4000f8efcff */
[----:B------:R-:W-:Y:S02]  /*1e10*/  UIADD3 UR8, UPT, UPT, UR6, 0x1c400, UR8 ;  /* 0x0001c40006087890 */ /* 0x000fe4000fffe008 */
[----:B------:R-:W-:Y:S01]  /*1e20*/  UIADD3 UR32, UPT, UPT, UR6, 0x2400, UR32 ;  /* 0x0000240006207890 */ /* 0x000fe2000fffe020 */
[----:B------:R-:W-:Y:S01]  /*1e30*/  UMOV UR10, UR34 ;  /* 0x00000022000a7c82 */ /* 0x000fe20008000000 */
[----:B------:R-:W-:Y:S01]  /*1e40*/  UIADD3 UR7, UPT, UPT, UR7, 0x1, URZ ;  /* 0x0000000107077890 */ /* 0x000fe2000fffe0ff */
[----:B------:R-:W-:-:S03]  /*1e50*/  UMOV UR13, UR24 ;  /* 0x00000018000d7c82 */ /* 0x000fc60008000000 */
[----:B------:R-:W-:-:S03]  /*1e60*/  UISETP.NE.AND UP0, UPT, UR7, UR24, UPT ;  /* 0x000000180700728c */ /* 0x000fc6000bf05270 */
[----:B------:R1:W-:Y:S01]  /*1e70*/  UTMALDG.3D.MULTICAST [UR32], [UR16], UR4, desc[UR18] ;  /* 0x00001220100073b4 */ /* 0x0003e20008011804 */
[----:B------:R3:W-:Y:S01]  /*1e80*/  UTMALDG.3D [UR8], [UR14], desc[UR18] ;  /* 0x000012080e0075b4 */ /* 0x0007e20008011000 */
[----:B-1----:R-:W-:-:S04]  /*1e90*/  UMOV UR4, UR5 ;  /* 0x0000000500047c82 */ /* 0x002fc80008000000 */
[----:B---3--:R-:W-:Y:S05]  /*1ea0*/  BRA.U UP0, `(.L_x_32) ;  /* 0xfffffffd004c7547 */ /* 0x008fea000b83ffff */
.L_x_26:
[----:B------:R-:W-:Y:S01]  /*1eb0*/  ULEA UR4, UR5, UR6, 0x3 ;  /* 0x0000000605047291 */ /* 0x000fe2000f8e18ff */
[----:B-1----:R-:W-:Y:S01]  /*1ec0*/  SHF.L.U32 R0, R12, 0x1f, RZ ;  /* 0x0000001f0c007819 */ /* 0x002fe200000006ff */
[----:B------:R-:W-:Y:S01]  /*1ed0*/  @!P1 SYNCS.ARRIVE.TRANS64.A1T0 RZ, [UR6+0xe8], RZ ;  /* 0x0000e8ffffff99a7 */ /* 0x000fe20008100006 */
[----:B------:R-:W-:-:S06]  /*1ee0*/  UISETP.GT.AND UP0, UPT, UR42, UR41, UPT ;  /* 0x000000292a00728c */ /* 0x000fcc000bf04270 */
[----:B--2-4-:R1:W2:Y:S03]  /*1ef0*/  SYNCS.PHASECHK.TRANS64.TRYWAIT P0, [UR4+0x68], R0 ;  /* 0x00006800ff0075a7 */ /* 0x0142a60008001104 */
[----:B------:R-:W-:Y:S05]  /*1f00*/  BRA.U !UP0, `(.L_x_33) ;  /* 0x0000000108c07547 */ /* 0x000fea000b800000 */
[----:B------:R-:W-:Y:S01]  /*1f10*/  UIADD3 UR26, UPT, UPT, UR43, UR13, URZ ;  /* 0x0000000d2b1a7290 */ /* 0x000fe2000fffe0ff */
[----:B------:R-:W-:-:S11]  /*1f20*/  UMOV UR4, UR5 ;  /* 0x0000000500047c82 */ /* 0x000fd60008000000 */
.L_x_39:
[----:B------:R-:W-:Y:S01]  /*1f30*/  ULEA UR17, UR4, UR6, 0x3 ;  /* 0x0000000604117291 */ /* 0x000fe2000f8e18ff */
[----:B--2---:R-:W-:Y:S01]  /*1f40*/  @!P3 MOV R2, 0x4000 ;  /* 0x000040000002b802 */ /* 0x004fe20000000f00 */
[----:B--2-4-:R-:W-:Y:S10]  /*1f50*/  @P0 BRA `(.L_x_34) ;  /* 0x00000000000c0947 */ /* 0x014ff40003800000 */
[----:B------:R-:W-:-:S04]  /*1f60*/  SHF.L.U32 R3, R12, 0x1f, RZ ;  /* 0x0000001f0c037819 */ /* 0x000fc800000006ff */
[----:B------:R-:W2:Y:S02]  /*1f70*/  SYNCS.PHASECHK.TRANS64.TRYWAIT P0, [UR17+0x68], R3 ;  /* 0x00006803ff0075a7 */ /* 0x000ea40008001111 */
[----:B--2---:R-:W-:Y:S05]  /*1f80*/  @!P0 BRA `(.L_x_35) ;  /* 0x00000050003c8947 */ /* 0x004fea0003800000 */
.L_x_34:
[----:B------:R2:W-:Y:S01]  /*1f90*/  @!P3 SYNCS.ARRIVE.TRANS64 RZ, [UR17], R2 ;  /* 0x00000002ffffb9a7 */ /* 0x0005e20008000011 */
[----:B------:R-:W-:-:S04]  /*1fa0*/  ULOP3.LUT UR5, UR25, 0x2, URZ, 0xfc, !UPT ;  /* 0x0000000219057892 */ /* 0x000fc8000f8efcff */
[----:B------:R-:W-:-:S09]  /*1fb0*/  UISETP.NE.AND UP0, UPT, UR5, 0x2, UPT ;  /* 0x000000020500788c */ /* 0x000fd2000bf05270 */
[----:B------:R-:W-:Y:S05]  /*1fc0*/  BRA.U UP0, `(.L_x_36) ;  /* 0x0000000100047547 */ /* 0x000fea000b800000 */
[----:B------:R-:W-:Y:S05]  /*1fd0*/  BPT.TRAP 0x1 ;  /* 0x000000040000795c */ /* 0x000fea0000300000 */
.L_x_36:
[----:B------:R-:W-:Y:S04]  /*1fe0*/  BSSY.RECONVERGENT B0, `(.L_x_37) ;  /* 0x0000003000007945 */ /* 0x000fe80003800200 */
[----:B------:R-:W-:Y:S05]  /*1ff0*/  @P2 BRA `(.L_x_38) ;  /* 0x0000000000042947 */ /* 0x000fea0003800000 */
[----:B------:R-:W-:Y:S05]  /*2000*/  BPT.TRAP 0x1 ;  /* 0x000000040000795c */ /* 0x000fea0000300000 */
.L_x_38:
[----:B------:R-:W-:Y:S05]  /*2010*/  BSYNC.RECONVERGENT B0 ;  /* 0x0000000000007941 */ /* 0x000fea0003800200 */
.L_x_37:
[----:B------:R-:W-:Y:S02]  /*2020*/  UIADD3 UR5, UPT, UPT, UR4, 0x1, URZ ;  /* 0x0000000104057890 */ /* 0x000fe4000fffe0ff */
[----:B------:R-:W-:Y:S02]  /*2030*/  UIADD3 UR14, UP1, UPT, UR28, 0x80, URZ ;  /* 0x000000801c0e7890 */ /* 0x000fe4000ff3e0ff */
[----:B------:R-:W-:Y:S02]  /*2040*/  UISETP.NE.AND UP0, UPT, UR5, 0xd, UPT ;  /* 0x0000000d0500788c */ /* 0x000fe4000bf05270 */
[----:B------:R-:W-:Y:S02]  /*2050*/  USHF.L.U32 UR18, UR13, 0x7, URZ ;  /* 0x000000070d127899 */ /* 0x000fe400080006ff */
[----:B------:R-:W-:Y:S02]  /*2060*/  USEL UR8, URZ, 0x1, UP0 ;  /* 0x00000001ff087887 */ /* 0x000fe40008000000 */
[----:B------:R-:W-:-:S02]  /*2070*/  USEL UR5, UR5, URZ, UP0 ;  /* 0x000000ff05057287 */ /* 0x000fc40008000000 */
[----:B------:R-:W-:Y:S02]  /*2080*/  UIADD3 UR22, UP0, UPT, UR28, 0x180, URZ ;  /* 0x000001801c167890 */ /* 0x000fe4000ff1e0ff */
[----:B------:R-:W-:Y:S01]  /*2090*/  LOP3.LUT R12, R12, UR8, RZ, 0x3c, !PT ;  /* 0x000000080c0c7c12 */ /* 0x000fe2000f8e3cff */
[----:B------:R-:W-:Y:S02]  /*20a0*/  USHF.L.U32 UR8, UR4, 0xd, URZ ;  /* 0x0000000d04087899 */ /* 0x000fe400080006ff */
[----:B------:R-:W-:Y:S01]  /*20b0*/  ULEA UR7, UR5, UR6, 0x3 ;  /* 0x0000000605077291 */ /* 0x000fe2000f8e18ff */
[----:B-1----:R-:W-:Y:S01]  /*20c0*/  SHF.L.U32 R0, R12, 0x1f, RZ ;  /* 0x0000001f0c007819 */ /* 0x002fe200000006ff */
[----:B------:R-:W-:Y:S02]  /*20d0*/  ULOP3.LUT UR16, UR8, UR21, URZ, 0xfc, !UPT ;  /* 0x0000001508107292 */ /* 0x000fe4000f8efcff */
[----:B------:R-:W-:Y:S02]  /*20e0*/  UIADD3.X UR15, UPT, UPT, URZ, UR29, URZ, UP1, !UPT ;  /* 0x0000001dff0f7290 */ /* 0x000fe40008ffe4ff */
[----:B------:R-:W-:-:S02]  /*20f0*/  UIADD3 UR16, UPT, UPT, UR6, 0x2400, UR16 ;  /* 0x0000240006107890 */ /* 0x000fc4000fffe010 */
[----:B------:R-:W-:Y:S01]  /*2100*/  UIADD3 UR8, UPT, UPT, UR6, 0x1c400, UR8 ;  /* 0x0001c40006087890 */ /* 0x000fe2000fffe008 */
[----:B------:R3:W4:Y:S01]  /*2110*/  SYNCS.PHASECHK.TRANS64.TRYWAIT P0, [UR7+0x68], R0 ;  /* 0x00006800ff0075a7 */ /* 0x0007220008001107 */
[----:B------:R-:W-:Y:S01]  /*2120*/  UIADD3.X UR23, UPT, UPT, URZ, UR29, URZ, UP0, !UPT ;  /* 0x0000001dff177290 */ /* 0x000fe200087fe4ff */
[----:B------:R-:W-:Y:S01]  /*2130*/  UMOV UR4, 0xff0000 ;  /* 0x00ff000000047882 */ /* 0x000fe20000000000 */
[----:B------:R-:W-:Y:S01]  /*2140*/  UMOV UR30, 0x0 ;  /* 0x00000000001e7882 */ /* 0x000fe20000000000 */
[----:B------:R-:W-:Y:S01]  /*2150*/  UMOV UR31, 0x10000000 ;  /* 0x10000000001f7882 */ /* 0x000fe20000000000 */
[----:B------:R-:W-:Y:S01]  /*2160*/  UMOV UR19, UR35 ;  /* 0x0000002300137c82 */ /* 0x000fe20008000000 */
[----:B------:R-:W-:Y:S01]  /*2170*/  UMOV UR20, UR36 ;  /* 0x0000002400147c82 */ /* 0x000fe20008000000 */
[----:B------:R-:W-:Y:S01]  /*2180*/  UMOV UR12, UR36 ;  /* 0x00000024000c7c82 */ /* 0x000fe20008000000 */
[----:B------:R-:W-:Y:S01]  /*2190*/  UMOV UR9, UR17 ;  /* 0x0000001100097c82 */ /* 0x000fe20008000000 */
[----:B------:R-:W-:Y:S01]  /*21a0*/  UMOV UR10, UR18 ;  /* 0x00000012000a7c82 */ /* 0x000fe20008000000 */
[----:B------:R1:W-:Y:S01]  /*21b0*/  UTMALDG.3D.MULTICAST [UR16], [UR14], UR4, desc[UR30] ;  /* 0x00001e100e0073b4 */ /* 0x0003e20008011804 */
[----:B------:R-:W-:-:S04]  /*21c0*/  UIADD3 UR13, UPT, UPT, UR13, 0x1, URZ ;  /* 0x000000010d0d7890 */ /* 0x000fc8000fffe0ff */
[----:B------:R-:W-:Y:S01]  /*21d0*/  UISETP.NE.AND UP0, UPT, UR13, UR26, UPT ;  /* 0x0000001a0d00728c */ /* 0x000fe2000bf05270 */
[----:B------:R3:W-:Y:S01]  /*21e0*/  UTMALDG.3D [UR8], [UR22], desc[UR30] ;  /* 0x00001e08160075b4 */ /* 0x0007e20008011000 */
[----:B-1----:R-:W-:-:S07]  /*21f0*/  UMOV UR4, UR5 ;  /* 0x0000000500047c82 */ /* 0x002fce0008000000 */
[----:B---3--:R-:W-:Y:S05]  /*2200*/  BRA.U UP0, `(.L_x_39) ;  /* 0xfffffffd00487547 */ /* 0x008fea000b83ffff */
.L_x_33:
[C---:B------:R-:W-:Y:S01]  /*2210*/  LEA R3, R11.reuse, UR6, 0x3 ;  /* 0x000000060b037c11 */ /* 0x040fe2000f8e18ff */
[----:B------:R-:W-:Y:S01]  /*2220*/  NOP ;  /* 0x0000000000007918 */ /* 0x000fe20000000000 */
[----:B-1----:R-:W-:Y:S02]  /*2230*/  SHF.L.U32 R0, R10, 0x1f, RZ ;  /* 0x0000001f0a007819 */ /* 0x002fe400000006ff */
[----:B------:R-:W-:Y:S02]  /*2240*/  LEA R4, R11, UR6, 0x4 ;  /* 0x000000060b047c11 */ /* 0x000fe4000f8e20ff */
[----:B--2-4-:R-:W1:Y:S02]  /*2250*/  SYNCS.PHASECHK.TRANS64.TRYWAIT P0, [R3+URZ+0xf0], R0 ;  /* 0x0000f000030075a7 */ /* 0x014e6400080011ff */
[----:B-1----:R-:W-:Y:S05]  /*2260*/  @!P0 BRA `(.L_x_40) ;  /* 0x0000004c009c8947 */ /* 0x002fea0003800000 */
.L_x_115:
[----:B------:R-:W2:Y:S01]  /*2270*/  LDS.128 R4, [R4+0x180] ;  /* 0x0001800004047984 */ /* 0x000ea20000000c00 */
[----:B------:R-:W-:Y:S01]  /*2280*/  UISETP.GE.AND UP0, UPT, UR40, 0x1, UPT ;  /* 0x000000012800788c */ /* 0x000fe2000bf06270 */
[----:B------:R-:W-:Y:S01]  /*2290*/  @!PT LDS RZ, [RZ] ;  /* 0x00000000fffff984 */ /* 0x000fe20000000800 */
[----:B------:R-:W-:Y:S01]  /*22a0*/  @!PT LDS RZ, [RZ] ;  /* 0x00000000fffff984 */ /* 0x000fe20000000800 */
[----:B------:R-:W-:Y:S01]  /*22b0*/  @!PT LDS RZ, [RZ] ;  /* 0x00000000fffff984 */ /* 0x000fe20000000800 */
[----:B------:R-:W-:Y:S01]  /*22c0*/  @!PT LDS RZ, [RZ] ;  /* 0x00000000fffff984 */ /* 0x000fe20000000800 */
[----:B------:R3:W-:Y:S06]  /*22d0*/  MEMBAR.ALL.CTA ;  /* 0x0000000000007992 */ /* 0x0007ec0000008000 */
[----:B---3--:R-:W3:Y:S01]  /*22e0*/  FENCE.VIEW.ASYNC.S ;  /* 0x00000000000073c6 */ /* 0x008ee20000000000 */
[----:B--2---:R-:W-:-:S13]  /*22f0*/  LOP3.LUT P0, RZ, R6, 0x1, RZ, 0xc0, !PT ;  /* 0x0000000106ff7812 */ /* 0x004fda000780c0ff */
[----:B---3--:R-:W-:Y:S01]  /*2300*/  VOTEU.ANY UP1, P0 ;  /* 0x0000000000ff7886 */ /* 0x008fe20000020100 */
[----:B------:R-:W-:-:S13]  /*2310*/  PLOP3.LUT P0, PT, PT, PT, UP1, 0x80, 0x8 ;  /* 0x000000000008781c */ /* 0x000fda0003f0f018 */
[----:B-1----:R-:W-:Y:S02]  /*2320*/  @P0 LOP3.LUT R0, R5, 0xffff, RZ, 0xc0, !PT ;  /* 0x0000ffff05000812 */ /* 0x002fe400078ec0ff */
[----:B------:R-:W-:Y:S02]  /*2330*/  @P0 MOV R2, R4 ;  /* 0x0000000400020202 */ /* 0x000fe40000000f00 */
[----:B------:R-:W-:Y:S01]  /*2340*/  @P0 R2UR UR7, R0 ;  /* 0x00000000000702ca */ /* 0x000fe200000e0000 */
[----:B------:R-:W-:Y:S01]  /*2350*/  VIADD R0, R3, 0x100 ;  /* 0x0000010003007836 */ /* 0x000fe20000000000 */
[----:B------:R-:W-:Y:S02]  /*2360*/  @P0 SHF.R.U32.HI R4, RZ, 0x10, R5 ;  /* 0x00000010ff040819 */ /* 0x000fe40000011605 */
[----:B------:R-:W-:Y:S02]  /*2370*/  @P0 R2UR UR8, R2 ;  /* 0x00000000020802ca */ /* 0x000fe400000e0000 */
[----:B------:R-:W-:-:S02]  /*2380*/  PRMT R0, RZ, 0x654, R0 ;  /* 0x00000654ff007816 */ /* 0x000fc40000000000 */
[----:B------:R-:W-:Y:S02]  /*2390*/  @P0 R2UR UR4, R4 ;  /* 0x00000000040402ca */ /* 0x000fe400000e0000 */
[----:B------:R1:W-:Y:S03]  /*23a0*/  SYNCS.ARRIVE.TRANS64.RED.A1T0 RZ, [R0+URZ], RZ ;  /* 0x000000ff00ff79a7 */ /* 0x0003e600081004ff */
[----:B------:R-:W-:-:S04]  /*23b0*/  @UP1 UMOV UR27, UR7 ;  /* 0x00000007001b1c82 */ /* 0x000fc80008000000 */
[----:B------:R-:W-:-:S04]  /*23c0*/  @UP1 UMOV UR37, UR8 ;  /* 0x0000000800251c82 */ /* 0x000fc80008000000 */
[----:B------:R-:W-:Y:S01]  /*23d0*/  @UP1 UMOV UR36, UR4 ;  /* 0x0000000400241c82 */ /* 0x000fe20008000000 */
[----:B------:R-:W-:Y:S05]  /*23e0*/  BRA.U !UP0, `(.L_x_41) ;  /* 0x0000000108d47547 */ /* 0x000fea000b800000 */
[----:B------:R-:W2:Y:S01]  /*23f0*/  LDCU.128 UR12, c[0x0][0xb10] ;  /* 0x00016200ff0c77ac */ /* 0x000ea20008000c00 */
[----:B------:R-:W3:Y:S01]  /*2400*/  LDCU UR26, c[0x0][0xb20] ;  /* 0x00016400ff1a77ac */ /* 0x000ee20008000800 */
[----:B------:R-:W4:Y:S01]  /*2410*/  LDCU UR20, c[0x0][0xb0c] ;  /* 0x00016180ff1477ac */ /* 0x000f220008000800 */
[----:B------:R-:W1:Y:S01]  /*2420*/  LDCU.64 UR10, c[0x0][0xb28] ;  /* 0x00016500ff0a77ac */ /* 0x000e620008000a00 */
[----:B------:R-:W-:Y:S02]  /*2430*/  UISETP.NE.AND UP3, UPT, UR40, 0x1, UPT ;  /* 0x000000012800788c */ /* 0x000fe4000bf65270 */
[----:B--2---:R-:W-:Y:S02]  /*2440*/  UIMAD.WIDE.U32 UR16, UR38, UR15, URZ ;  /* 0x0000000f261072a5 */ /* 0x004fe4000f8e00ff */
[----:B------:R-:W-:Y:S02]  /*2450*/  UIMAD.WIDE.U32 UR8, UR39, UR12, URZ ;  /* 0x0000000c270872a5 */ /* 0x000fe4000f8e00ff */
[----:B------:R-:W-:-:S02]  /*2460*/  UISETP.NE.AND UP0, UPT, UR14, 0x1, UPT ;  /* 0x000000010e00788c */ /* 0x000fc4000bf05270 */
[----:B------:R-:W-:Y:S01]  /*2470*/  UIMAD.WIDE.U32 UR22, UR27, UR15, URZ ;  /* 0x0000000f1b1672a5 */ /* 0x000fe2000f8e00ff */
[----:B------:R-:W-:Y:S02]  /*2480*/  UMOV UR16, UR17 ;  /* 0x0000001100107c82 */ /* 0x000fe40008000000 */
[----:B------:R-:W-:Y:S01]  /*2490*/  UMOV UR8, UR9 ;  /* 0x0000000900087c82 */ /* 0x000fe20008000000 */
[----:B---3--:R-:W-:Y:S02]  /*24a0*/  USHF.R.U32.HI UR16, URZ, UR26, UR16 ;  /* 0x0000001aff107299 */ /* 0x008fe40008011610 */
[----:B----4-:R-:W-:Y:S02]  /*24b0*/  UISETP.NE.AND UP2, UPT, UR20, 0x1, UPT ;  /* 0x000000011400788c */ /* 0x010fe4000bf45270 */
[----:B------:R-:W-:Y:S02]  /*24c0*/  USHF.R.U32.HI UR8, URZ, UR13, UR8 ;  /* 0x0000000dff087299 */ /* 0x000fe40008011608 */
[----:B------:R-:W-:-:S02]  /*24d0*/  USEL UR7, UR38, UR16, !UP0 ;  /* 0x0000001026077287 */ /* 0x000fc4000c000000 */
[----:B------:R-:W-:Y:S02]  /*24e0*/  USEL UR8, UR39, UR8, !UP2 ;  /* 0x0000000827087287 */ /* 0x000fe4000d000000 */
[----:B-1----:R-:W-:Y:S01]  /*24f0*/  UIMAD.WIDE.U32 UR16, UR7, UR10, URZ ;  /* 0x0000000a071072a5 */ /* 0x002fe2000f8e00ff */
[----:B------:R-:W-:Y:S01]  /*2500*/  UMOV UR4, UR23 ;  /* 0x0000001700047c82 */ /* 0x000fe20008000000 */
[----:B------:R-:W-:Y:S02]  /*2510*/  UIMAD.WIDE.U32 UR18, UR37, UR12, URZ ;  /* 0x0000000c251272a5 */ /* 0x000fe4000f8e00ff */
[----:B------:R-:W-:-:S03]  /*2520*/  UIMAD.WIDE.U32 UR22, UR8, UR10, URZ ;  /* 0x0000000a081672a5 */ /* 0x000fc6000f8e00ff */
[----:B------:R-:W-:Y:S01]  /*2530*/  UMOV UR16, UR17 ;  /* 0x0000001100107c82 */ /* 0x000fe20008000000 */
[----:B------:R-:W-:Y:S02]  /*2540*/  USHF.R.U32.HI UR4, URZ, UR26, UR4 ;  /* 0x0000001aff047299 */ /* 0x000fe40008011604 */
[----:B------:R-:W-:Y:S01]  /*2550*/  @UP3 USHF.R.U32.HI UR7, URZ, UR11, UR16 ;  /* 0x0000000bff073299 */ /* 0x000fe20008011610 */
[----:B------:R-:W-:Y:S01]  /*2560*/  UMOV UR18, UR19 ;  /* 0x0000001300127c82 */ /* 0x000fe20008000000 */
[----:B------:R-:W-:Y:S01]  /*2570*/  UMOV UR22, UR23 ;  /* 0x0000001700167c82 */ /* 0x000fe20008000000 */
[----:B------:R-:W-:Y:S02]  /*2580*/  USHF.R.U32.HI UR13, URZ, UR13, UR18 ;  /* 0x0000000dff0d7299 */ /* 0x000fe40008011612 */
[----:B------:R-:W-:Y:S02]  /*2590*/  USEL UR4, UR27, UR4, !UP0 ;  /* 0x000000041b047287 */ /* 0x000fe4000c000000 */
[----:B------:R-:W-:-:S02]  /*25a0*/  @UP3 USHF.R.U32.HI UR8, URZ, UR11, UR22 ;  /* 0x0000000bff083299 */ /* 0x000fc40008011616 */
[----:B------:R-:W-:Y:S02]  /*25b0*/  UIMAD UR9, UR40, UR7, URZ ;  /* 0x00000007280972a4 */ /* 0x000fe4000f8e02ff */
[----:B------:R-:W-:Y:S02]  /*25c0*/  USEL UR7, UR37, UR13, !UP2 ;  /* 0x0000000d25077287 */ /* 0x000fe4000d000000 */
[----:B------:R-:W-:Y:S02]  /*25d0*/  UIMAD UR12, UR40, UR8, URZ ;  /* 0x00000008280c72a4 */ /* 0x000fe4000f8e02ff */
[----:B------:R-:W-:Y:S02]  /*25e0*/  UISETP.GE.AND UP0, UPT, UR4, UR9, UPT ;  /* 0x000000090400728c */ /* 0x000fe4000bf06270 */
[----:B------:R-:W-:Y:S02]  /*25f0*/  UIMAD.WIDE.U32 UR16, UR4, UR10, URZ ;  /* 0x0000000a041072a5 */ /* 0x000fe4000f8e00ff */
[----:B------:R-:W-:-:S02]  /*2600*/  UISETP.GE.OR UP0, UPT, UR7, UR12, UP0 ;  /* 0x0000000c0700728c */ /* 0x000fc40008706670 */
        /* <DEDUP_REMOVED lines=19> */
.L_x_41:
[----:B------:R-:W2:Y:S02]  /*2740*/  LDCU UR4, c[0x0][0xb30] ;  /* 0x00016600ff0477ac */ /* 0x000ea40008000800 */
[----:B--2---:R-:W-:-:S09]  /*2750*/  UISETP.NE.AND UP0, UPT, UR4, 0x1, UPT ;  /* 0x000000010400788c */ /* 0x004fd2000bf05270 */
[----:B------:R-:W-:Y:S05]  /*2760*/  BRA.U UP0, `(.L_x_42) ;  /* 0x0000000100447547 */ /* 0x000fea000b800000 */
[----:B------:R-:W2:Y:S01]  /*2770*/  LDCU.128 UR12, c[0x0][0xb10] ;  /* 0x00016200ff0c77ac */ /* 0x000ea20008000c00 */
[----:B------:R-:W3:Y:S01]  /*2780*/  LDCU UR16, c[0x0][0xb0c] ;  /* 0x00016180ff1077ac */ /* 0x000ee20008000800 */
[----:B------:R-:W4:Y:S01]  /*2790*/  LDCU UR17, c[0x0][0xb20] ;  /* 0x00016400ff1177ac */ /* 0x000f220008000800 */
[----:B--2---:R-:W-:Y:S02]  /*27a0*/  UIMAD.WIDE.U32 UR10, UR37, UR12, URZ ;  /* 0x0000000c250a72a5 */ /* 0x004fe4000f8e00ff */
[----:B------:R-:W-:Y:S02]  /*27b0*/  UIMAD.WIDE.U32 UR8, UR27, UR15, URZ ;  /* 0x0000000f1b0872a5 */ /* 0x000fe4000f8e00ff */
[----:B---3--:R-:W-:Y:S02]  /*27c0*/  UISETP.NE.AND UP2, UPT, UR16, 0x1, UPT ;  /* 0x000000011000788c */ /* 0x008fe4000bf45270 */
[----:B------:R-:W-:Y:S01]  /*27d0*/  UISETP.NE.AND UP0, UPT, UR14, 0x1, UPT ;  /* 0x000000010e00788c */ /* 0x000fe2000bf05270 */
[----:B------:R-:W-:-:S02]  /*27e0*/  UMOV UR7, UR11 ;  /* 0x0000000b00077c82 */ /* 0x000fc40008000000 */
[----:B------:R-:W-:Y:S01]  /*27f0*/  UMOV UR4, UR9 ;  /* 0x0000000900047c82 */ /* 0x000fe20008000000 */
[----:B------:R-:W-:Y:S02]  /*2800*/  USHF.R.U32.HI UR7, URZ, UR13, UR7 ;  /* 0x0000000dff077299 */ /* 0x000fe40008011607 */
[----:B----4-:R-:W-:Y:S02]  /*2810*/  USHF.R.U32.HI UR4, URZ, UR17, UR4 ;  /* 0x00000011ff047299 */ /* 0x010fe40008011604 */
[----:B------:R-:W-:Y:S02]  /*2820*/  USEL UR7, UR37, UR7, !UP2 ;  /* 0x0000000725077287 */ /* 0x000fe4000d000000 */
[----:B------:R-:W-:-:S04]  /*2830*/  USEL UR4, UR27, UR4, !UP0 ;  /* 0x000000041b047287 */ /* 0x000fc8000c000000 */
[----:B------:R-:W-:Y:S02]  /*2840*/  UIADD3 UR8, UPT, UPT, UR7, -UR4, URZ ;  /* 0x8000000407087290 */ /* 0x000fe4000fffe0ff */
[----:B------:R-:W-:Y:S02]  /*2850*/  UIADD3 UR4, UPT, UPT, -UR7, UR4, URZ ;  /* 0x0000000407047290 */ /* 0x000fe4000fffe1ff */
[----:B------:R-:W-:Y:S02]  /*2860*/  UIMAD UR27, UR8, UR14, UR27 ;  /* 0x0000000e081b72a4 */ /* 0x000fe4000f8e021b */
[----:B------:R-:W-:-:S12]  /*2870*/  UIMAD UR37, UR4, UR16, UR37 ;  /* 0x00000010042572a4 */ /* 0x000fd8000f8e0225 */
.L_x_42:
[----:B------:R-:W-:Y:S01]  /*2880*/  VIADD R11, R11, 0x1 ;  /* 0x000000010b0b7836 */ /* 0x000fe20000000000 */
[----:B------:R-:W-:Y:S01]  /*2890*/  PLOP3.LUT P1, PT, PT, PT, PT, 0x80, 0x8 ;  /* 0x000000000008781c */ /* 0x000fe20003f2f070 */
[----:B------:R-:W-:Y:S02]  /*28a0*/  UIADD3 UR46, UPT, UPT, UR37, UR60, URZ ;  /* 0x0000003c252e7290 */ /* 0x000fe4000fffe0ff */
[----:B------:R-:W-:Y:S01]  /*28b0*/  UIADD3 UR45, UPT, UPT, UR27, UR57, URZ ;  /* 0x000000391b2d7290 */ /* 0x000fe2000fffe0ff */
[----:B------:R-:W-:-:S04]  /*28c0*/  ISETP.NE.AND P0, PT, R11, 0x2, PT ;  /* 0x000000020b00780c */ /* 0x000fc80003f05270 */
[----:B-1----:R-:W-:Y:S02]  /*28d0*/  SEL R0, RZ, 0x1, P0 ;  /* 0x00000001ff007807 */ /* 0x002fe40000000000 */
[----:B------:R-:W-:Y:S02]  /*28e0*/  SEL R11, R11, RZ, P0 ;  /* 0x000000ff0b0b7207 */ /* 0x000fe40000000000 */
[----:B------:R-:W-:Y:S01]  /*28f0*/  LOP3.LUT R10, R10, R0, RZ, 0x3c, !PT ;  /* 0x000000000a0a7212 */ /* 0x000fe200078e3cff */
[----:B------:R-:W-:Y:S06]  /*2900*/  BRA.U UP1, `(.L_x_43) ;  /* 0xfffffff101447547 */ /* 0x000fec000b83ffff */
[----:B------:R-:W-:Y:S01]  /*2910*/  UIADD3 UR7, UPT, UPT, UR6, 0x68, URZ ;  /* 0x0000006806077890 */ /* 0x000fe2000fffe0ff */
[----:B------:R-:W-:-:S03]  /*2920*/  SHF.L.U32 R2, R12, 0x1f, RZ ;  /* 0x0000001f0c027819 */ /* 0x000fc600000006ff */
[----:B------:R-:W-:-:S09]  /*2930*/  ULEA UR4, UR5, UR7, 0x3 ;  /* 0x0000000705047291 */ /* 0x000fd2000f8e18ff */
[----:B------:R-:W1:Y:S02]  /*2940*/  SYNCS.PHASECHK.TRANS64.TRYWAIT P0, [UR4], R2 ;  /* 0x00000002ff0075a7 */ /* 0x000e640008001104 */
[----:B-1----:R-:W-:Y:S05]  /*2950*/  @!P0 BRA `(.L_x_44) ;  /* 0x0000004400f48947 */ /* 0x002fea0003800000 */
.L_x_117:
[----:B------:R-:W-:-:S04]  /*2960*/  UIADD3 UR4, UPT, UPT, UR5, 0x1, URZ ;  /* 0x0000000105047890 */ /* 0x000fc8000fffe0ff */
[----:B------:R-:W-:-:S04]  /*2970*/  UISETP.NE.AND UP0, UPT, UR4, 0xd, UPT ;  /* 0x0000000d0400788c */ /* 0x000fc8000bf05270 */
[----:B------:R-:W-:Y:S02]  /*2980*/  USEL UR6, URZ, 0x1, UP0 ;  /* 0x00000001ff067887 */ /* 0x000fe40008000000 */
[----:B------:R-:W-:-:S04]  /*2990*/  USEL UR4, UR4, URZ, UP0 ;  /* 0x000000ff04047287 */ /* 0x000fc80008000000 */
[----:B------:R-:W-:Y:S01]  /*29a0*/  ULEA UR5, UR4, UR7, 0x3 ;  /* 0x0000000704057291 */ /* 0x000fe2000f8e18ff */
[----:B-1----:R-:W-:-:S04]  /*29b0*/  LOP3.LUT R2, R12, UR6, RZ, 0x3c, !PT ;  /* 0x000000060c027c12 */ /* 0x002fc8000f8e3cff */
[----:B------:R-:W-:-:S04]  /*29c0*/  SHF.L.U32 R3, R2, 0x1f, RZ ;  /* 0x0000001f02037819 */ /* 0x000fc800000006ff */
[----:B------:R-:W1:Y:S02]  /*29d0*/  SYNCS.PHASECHK.TRANS64.TRYWAIT P0, [UR5], R3 ;  /* 0x00000003ff0075a7 */ /* 0x000e640008001105 */
[----:B-1----:R-:W-:Y:S05]  /*29e0*/  @!P0 BRA `(.L_x_45) ;  /* 0x0000004400e88947 */ /* 0x002fea0003800000 */
.L_x_119:
[----:B------:R-:W-:-:S04]  /*29f0*/  UIADD3 UR4, UPT, UPT, UR4, 0x1, URZ ;  /* 0x0000000104047890 */ /* 0x000fc8000fffe0ff */
[----:B------:R-:W-:-:S04]  /*2a00*/  UISETP.NE.AND UP0, UPT, UR4, 0xd, UPT ;  /* 0x0000000d0400788c */ /* 0x000fc8000bf05270 */
[----:B------:R-:W-:Y:S02]  /*2a10*/  USEL UR6, URZ, 0x1, UP0 ;  /* 0x00000001ff067887 */ /* 0x000fe40008000000 */
[----:B------:R-:W-:-:S04]  /*2a20*/  USEL UR4, UR4, URZ, UP0 ;  /* 0x000000ff04047287 */ /* 0x000fc80008000000 */
[----:B------:R-:W-:Y:S01]  /*2a30*/  ULEA UR5, UR4, UR7, 0x3 ;  /* 0x0000000704057291 */ /* 0x000fe2000f8e18ff */
[----:B------:R-:W-:-:S04]  /*2a40*/  LOP3.LUT R2, R2, UR6, RZ, 0x3c, !PT ;  /* 0x0000000602027c12 */ /* 0x000fc8000f8e3cff */
[----:B-1----:R-:W-:-:S04]  /*2a50*/  SHF.L.U32 R3, R2, 0x1f, RZ ;  /* 0x0000001f02037819 */ /* 0x002fc800000006ff */
[----:B------:R-:W1:Y:S02]  /*2a60*/  SYNCS.PHASECHK.TRANS64.TRYWAIT P0, [UR5], R3 ;  /* 0x00000003ff0075a7 */ /* 0x000e640008001105 */
[----:B-1----:R-:W-:Y:S05]  /*2a70*/  @!P0 BRA `(.L_x_46) ;  /* 0x0000004400dc8947 */ /* 0x002fea0003800000 */
.L_x_121:
        /* <DEDUP_REMOVED lines=9> */
.L_x_123:
        /* <DEDUP_REMOVED lines=9> */
.L_x_125:
        /* <DEDUP_REMOVED lines=9> */
.L_x_127:
        /* <DEDUP_REMOVED lines=9> */
.L_x_129:
        /* <DEDUP_REMOVED lines=9> */
.L_x_131:
        /* <DEDUP_REMOVED lines=9> */
.L_x_133:
        /* <DEDUP_REMOVED lines=9> */
.L_x_135:
        /* <DEDUP_REMOVED lines=9> */
.L_x_137:
        /* <DEDUP_REMOVED lines=9> */
.L_x_139:
[----:B------:R-:W-:-:S04]  /*2f90*/  UIADD3 UR4, UPT, UPT, UR4, 0x1, URZ ;  /* 0x0000000104047890 */ /* 0x000fc8000fffe0ff */
[----:B------:R-:W-:-:S04]  /*2fa0*/  UISETP.NE.AND UP0, UPT, UR4, 0xd, UPT ;  /* 0x0000000d0400788c */ /* 0x000fc8000bf05270 */
[----:B------:R-:W-:Y:S02]  /*2fb0*/  USEL UR5, URZ, 0x1, UP0 ;  /* 0x00000001ff057887 */ /* 0x000fe40008000000 */
[----:B------:R-:W-:-:S04]  /*2fc0*/  USEL UR4, UR4, URZ, UP0 ;  /* 0x000000ff04047287 */ /* 0x000fc80008000000 */
[----:B------:R-:W-:Y:S01]  /*2fd0*/  ULEA UR4, UR4, UR7, 0x3 ;  /* 0x0000000704047291 */ /* 0x000fe2000f8e18ff */
[----:B------:R-:W-:-:S04]  /*2fe0*/  LOP3.LUT R2, R2, UR5, RZ, 0x3c, !PT ;  /* 0x0000000502027c12 */ /* 0x000fc8000f8e3cff */
[----:B------:R-:W-:Y:S01]  /*2ff0*/  SHF.L.U32 R2, R2, 0x1f, RZ ;  /* 0x0000001f02027819 */ /* 0x000fe200000006ff */
[----:B-1----:R-:W-:-:S07]  /*3000*/  IMAD.U32 R0, RZ, RZ, UR4 ;  /* 0x00000004ff007e24 */ /* 0x002fce000f8e00ff */
.L_x_56:
[----:B-1----:R1:W2:Y:S02]  /*3010*/  SYNCS.PHASECHK.TRANS64.TRYWAIT P0, [R0+URZ], R2 ;  /* 0x00000002000075a7 */ /* 0x0022a400080011ff */
[----:B--2---:R-:W-:Y:S05]  /*3020*/  @!P0 NANOSLEEP.SYNCS 0x989680 ;  /* 0x009896800000895d */ /* 0x004fea0003900000 */
[----:B------:R-:W2:Y:S02]  /*3030*/  @!P0 SYNCS.PHASECHK.TRANS64 P0, [R0+URZ], R2 ;  /* 0x00000002000085a7 */ /* 0x000ea400080010ff */
[----:B--2---:R-:W-:Y:S05]  /*3040*/  @P0 EXIT ;  /* 0x000000000000094d */ /* 0x004fea0003800000 */
[----:B------:R-:W-:Y:S05]  /*3050*/  BRA `(.L_x_56) ;  /* 0xfffffffc00ec7947 */ /* 0x000fea000383ffff */
.L_x_23:
[----:B------:R-:W-:-:S04]  /*3060*/  UISETP.NE.AND UP0, UPT, UR48, URZ, UPT ;  /* 0x000000ff3000728c */ /* 0x000fc8000bf05270 */
[----:B------:R-:W-:-:S09]  /*3070*/  UISETP.NE.OR UP0, UPT, UR22, 0x1, UP0 ;  /* 0x000000011600788c */ /* 0x000fd20008705670 */
[----:B------:R-:W-:Y:S05]  /*3080*/  BRA.U UP0, `(.L_x_57) ;  /* 0x0000000500487547 */ /* 0x000fea000b800000 */
[----:B------:R-:W-:Y:S01]  /*3090*/  ISETP.GE.U32.AND P2, PT, R0, 0x8, PT ;  /* 0x000000080000780c */ /* 0x000fe20003f46070 */
[----:B------:R-:W-:Y:S01]  /*30a0*/  IMAD.MOV.U32 R12, RZ, RZ, 0x1 ;  /* 0x00000001ff0c7424 */ /* 0x000fe200078e00ff */
[----:B------:R-:W-:Y:S02]  /*30b0*/  CS2R R10, SRZ ;  /* 0x00000000000a7805 */ /* 0x000fe4000001ff00 */
[----:B------:R-:W-:Y:S01]  /*30c0*/  CS2R R8, SRZ ;  /* 0x0000000000087805 */ /* 0x000fe2000001ff00 */
[----:B------:R-:W-:Y:S01]  /*30d0*/  UMOV UR6, 0x400 ;  /* 0x0000040000067882 */ /* 0x000fe20000000000 */
[----:B------:R-:W-:Y:S01]  /*30e0*/  UMOV UR5, URZ ;  /* 0x000000ff00057c82 */ /* 0x000fe20008000000 */
[----:B------:R-:W-:-:S12]  /*30f0*/  ULEA UR6, UR48, UR6, 0x18 ;  /* 0x0000000630067291 */ /* 0x000fd8000f8ec0ff */
.L_x_61:
[----:B------:R-:W-:Y:S02]  /*3100*/  LEA R2, R8, UR6, 0x3 ;  /* 0x0000000608027c11 */ /* 0x000fe4000f8e18ff */
[----:B------:R-:W-:-:S03]  /*3110*/  SHF.L.U32 R4, R9, 0x1f, RZ ;  /* 0x0000001f09047819 */ /* 0x000fc600000006ff */
[----:B------:R-:W-:Y:S01]  /*3120*/  VIADD R5, R2, 0x160 ;  /* 0x0000016002057836 */ /* 0x000fe20000000000 */
[----:B------:R-:W1:Y:S02]  /*3130*/  SYNCS.PHASECHK.TRANS64.TRYWAIT P0, [R2+URZ+0x150], R4 ;  /* 0x00015004020075a7 */ /* 0x000e6400080011ff */
[----:B-1----:R-:W-:Y:S05]  /*3140*/  @!P0 BRA `(.L_x_58) ;  /* 0x0000004400188947 */ /* 0x002fea0003800000 */
.L_x_140:
[----:B------:R-:W-:Y:S01]  /*3150*/  ULEA UR4, UR5, UR6, 0x3 ;  /* 0x0000000605047291 */ /* 0x000fe2000f8e18ff */
[----:B-1----:R-:W-:Y:S01]  /*3160*/  PRMT R2, RZ, 0x654, R5 ;  /* 0x00000654ff027816 */ /* 0x002fe20000000005 */
[----:B------:R-:W-:Y:S01]  /*3170*/  @!P2 IMAD.MOV.U32 R4, RZ, RZ, 0x10 ;  /* 0x00000010ff04a424 */ /* 0x000fe200078e00ff */
[----:B------:R-:W-:Y:S01]  /*3180*/  SHF.L.U32 R5, R12, 0x1f, RZ ;  /* 0x0000001f0c057819 */ /* 0x000fe200000006ff */
[----:B------:R-:W-:Y:S01]  /*3190*/  UIADD3 UR7, UPT, UPT, UR4, 0xf0, URZ ;  /* 0x000000f004077890 */ /* 0x000fe2000fffe0ff */
[----:B------:R1:W-:Y:S05]  /*31a0*/  SYNCS.ARRIVE.TRANS64.RED.A1T0 RZ, [R2+URZ], RZ ;  /* 0x000000ff02ff79a7 */ /* 0x0003ea00081004ff */
[----:B------:R-:W-:Y:S01]  /*31b0*/  IMAD.U32 R6, RZ, RZ, UR7 ;  /* 0x00000007ff067e24 */ /* 0x000fe2000f8e00ff */
[----:B------:R-:W2:Y:S04]  /*31c0*/  SYNCS.PHASECHK.TRANS64.TRYWAIT P0, [UR4+0x100], R5 ;  /* 0x00010005ff0075a7 */ /* 0x000ea80008001104 */
[----:B------:R-:W-:Y:S01]  /*31d0*/  PRMT R6, R0, 0x654, R6 ;  /* 0x0000065400067816 */ /* 0x000fe20000000006 */
[----:B-12---:R-:W-:Y:S06]  /*31e0*/  @!P0 BRA `(.L_x_59) ;  /* 0x0000004400048947 */ /* 0x006fec0003800000 */
.L_x_142:
[----:B------:R-:W-:Y:S01]  /*31f0*/  ULEA UR8, UR5, UR6, 0x4 ;  /* 0x0000000605087291 */ /* 0x000fe2000f8e20ff */
[----:B------:R-:W-:Y:S01]  /*3200*/  SEL R3, R6, R3, !P2 ;  /* 0x0000000306037207 */ /* 0x000fe20005000000 */
[----:B------:R-:W-:Y:S01]  /*3210*/  UIADD3 UR9, UPT, UPT, UR4, 0xf0, URZ ;  /* 0x000000f004097890 */ /* 0x000fe2000fffe0ff */
[----:B-1----:R-:W-:Y:S01]  /*3220*/  LEA R2, R11, UR6, 0x3 ;  /* 0x000000060b027c11 */ /* 0x002fe2000f8e18ff */
[----:B------:R-:W-:Y:S01]  /*3230*/  UIADD3 UR8, UPT, UPT, UR8, 0x180, URZ ;  /* 0x0000018008087890 */ /* 0x000fe2000fffe0ff */
[----:B------:R1:W-:Y:S01]  /*3240*/  @!P2 SYNCS.ARRIVE.TRANS64.RED RZ, [R3+URZ], R4 ;  /* 0x0000000403ffa9a7 */ /* 0x0003e200080004ff */
[----:B------:R-:W-:Y:S01]  /*3250*/  UIADD3 UR4, UPT, UPT, UR5, 0x1, URZ ;  /* 0x0000000105047890 */ /* 0x000fe2000fffe0ff */
[----:B------:R-:W-:-:S03]  /*3260*/  VIADD R8, R8, 0x1 ;  /* 0x0000000108087836 */ /* 0x000fc60000000000 */
[----:B------:R-:W-:Y:S02]  /*3270*/  UISETP.NE.AND UP0, UPT, UR4, 0x2, UPT ;  /* 0x000000020400788c */ /* 0x000fe4000bf05270 */
[----:B------:R-:W-:Y:S01]  /*3280*/  ISETP.NE.AND P0, PT, R8, 0x2, PT ;  /* 0x000000020800780c */ /* 0x000fe20003f05270 */
[----:B------:R-:W-:Y:S06]  /*3290*/  UGETNEXTWORKID.BROADCAST [UR8], [UR9] ;  /* 0x00000000080073ca */ /* 0x000fec0008000100 */
[----:B------:R-:W-:Y:S02]  /*32a0*/  USEL UR7, URZ, 0x1, UP0 ;  /* 0x00000001ff077887 */ /* 0x000fe40008000000 */
[----:B------:R-:W-:-:S04]  /*32b0*/  USEL UR5, UR4, URZ, UP0 ;  /* 0x000000ff04057287 */ /* 0x000fc80008000000 */
[----:B------:R-:W-:Y:S02]  /*32c0*/  LOP3.LUT R12, R12, UR7, RZ, 0x3c, !PT ;  /* 0x000000070c0c7c12 */ /* 0x000fe4000f8e3cff */
[----:B-1----:R-:W-:-:S04]  /*32d0*/  SHF.L.U32 R4, R10, 0x1f, RZ ;  /* 0x0000001f0a047819 */ /* 0x002fc800000006ff */
[----:B------:R-:W1:Y:S02]  /*32e0*/  SYNCS.PHASECHK.TRANS64.TRYWAIT P1, [R2+URZ+0xf0], R4 ;  /* 0x0000f004020075a7 */ /* 0x000e6400080211ff */
[----:B-1----:R-:W-:Y:S05]  /*32f0*/  @!P1 BRA `(.L_x_60) ;  /* 0x0000004000d89947 */ /* 0x002fea0003800000 */
.L_x_143:
[C---:B-1----:R-:W-:Y:S01]  /*3300*/  LEA R4, R11.reuse, UR6, 0x4 ;  /* 0x000000060b047c11 */ /* 0x042fe2000f8e20ff */
[----:B------:R-:W-:Y:S01]  /*3310*/  VIADD R2, R2, 0x100 ;  /* 0x0000010002027836 */ /* 0x000fe20000000000 */
[----:B------:R-:W-:Y:S01]  /*3320*/  SEL R8, R8, RZ, P0 ;  /* 0x000000ff08087207 */ /* 0x000fe20000000000 */
[----:B------:R-:W-:-:S03]  /*3330*/  VIADD R11, R11, 0x1 ;  /* 0x000000010b0b7836 */ /* 0x000fc60000000000 */
[----:B------:R-:W1:Y:S01]  /*3340*/  LDS.128 R4, [R4+0x180] ;  /* 0x0001800004047984 */ /* 0x000e620000000c00 */
[----:B------:R-:W-:Y:S02]  /*3350*/  PRMT R2, RZ, 0x654, R2 ;  /* 0x00000654ff027816 */ /* 0x000fe40000000002 */
[C---:B------:R-:W-:Y:S01]  /*3360*/  ISETP.NE.AND P1, PT, R11.reuse, 0x2, PT ;  /* 0x000000020b00780c */ /* 0x040fe20003f25270 */
[----:B------:R-:W-:Y:S01]  /*3370*/  @!PT LDS RZ, [RZ] ;  /* 0x00000000fffff984 */ /* 0x000fe20000000800 */
[----:B------:R-:W-:Y:S01]  /*3380*/  @!PT LDS RZ, [RZ] ;  /* 0x00000000fffff984 */ /* 0x000fe20000000800 */
[----:B------:R-:W-:Y:S01]  /*3390*/  @!PT LDS RZ, [RZ] ;  /* 0x00000000fffff984 */ /* 0x000fe20000000800 */
[----:B------:R-:W-:Y:S01]  /*33a0*/  @!PT LDS RZ, [RZ] ;  /* 0x00000000fffff984 */ /* 0x000fe20000000800 */
[----:B------:R2:W-:Y:S06]  /*33b0*/  MEMBAR.ALL.CTA ;  /* 0x0000000000007992 */ /* 0x0005ec0000008000 */
[----:B--2---:R-:W2:Y:S01]  /*33c0*/  FENCE.VIEW.ASYNC.S ;  /* 0x00000000000073c6 */ /* 0x004ea20000000000 */
[----:B------:R-:W-:Y:S01]  /*33d0*/  SEL R11, R11, RZ, P1 ;  /* 0x000000ff0b0b7207 */ /* 0x000fe20000800000 */
[----:B--2---:R2:W-:Y:S01]  /*33e0*/  SYNCS.ARRIVE.TRANS64.RED.A1T0 RZ, [R2+URZ], RZ ;  /* 0x000000ff02ff79a7 */ /* 0x0045e200081004ff */
[----:B-1----:R-:W-:-:S02]  /*33f0*/  LOP3.LUT P3, RZ, R6, 0x1, RZ, 0xc0, !PT ;  /* 0x0000000106ff7812 */ /* 0x002fc4000786c0ff */
[----:B------:R-:W-:-:S04]  /*3400*/  SEL R4, RZ, 0x1, P1 ;  /* 0x00000001ff047807 */ /* 0x000fc80000800000 */
[----:B------:R-:W-:Y:S02]  /*3410*/  LOP3.LUT R10, R10, R4, RZ, 0x3c, !PT ;  /* 0x000000040a0a7212 */ /* 0x000fe400078e3cff */
[----:B--2---:R-:W-:-:S04]  /*3420*/  SEL R2, RZ, 0x1, P0 ;  /* 0x00000001ff027807 */ /* 0x004fc80000000000 */
[----:B------:R-:W-:Y:S01]  /*3430*/  LOP3.LUT R9, R9, R2, RZ, 0x3c, !PT ;  /* 0x0000000209097212 */ /* 0x000fe200078e3cff */
[----:B------:R-:W-:Y:S06]  /*3440*/  @P3 BRA `(.L_x_61) ;  /* 0xfffffffc002c3947 */ /* 0x000fec000383ffff */
[----:B------:R-:W-:Y:S01]  /*3450*/  ULEA UR4, UR5, UR6, 0x3 ;  /* 0x0000000605047291 */ /* 0x000fe2000f8e18ff */
[----:B------:R-:W-:-:S08]  /*3460*/  SHF.L.U32 R2, R12, 0x1f, RZ ;  /* 0x0000001f0c027819 */ /* 0x000fd000000006ff */
[----:B------:R-:W1:Y:S02]  /*3470*/  SYNCS.PHASECHK.TRANS64 P0, [UR4+0x100], R2 ;  /* 0x00010002ff0075a7 */ /* 0x000e640008001004 */
[----:B-1----:R-:W-:Y:S05]  /*3480*/  @P0 BRA `(.L_x_62) ;  /* 0x0000000000080947 */ /* 0x002fea0003800000 */
[----:B------:R-:W1:Y:S02]  /*3490*/  SYNCS.PHASECHK.TRANS64.TRYWAIT P0, [UR4+0x100], R2 ;  /* 0x00010002ff0075a7 */ /* 0x000e640008001104 */
[----:B-1----:R-:W-:Y:S05]  /*34a0*/  @!P0 BRA `(.L_x_63) ;  /* 0x0000004000808947 */ /* 0x002fea0003800000 */
.L_x_62:
[----:B------:R-:W-:-:S04]  /*34b0*/  UIADD3 UR7, UPT, UPT, UR5, 0x1, URZ ;  /* 0x0000000105077890 */ /* 0x000fc8000fffe0ff */
[----:B------:R-:W-:-:S04]  /*34c0*/  UISETP.NE.AND UP0, UPT, UR7, 0x2, UPT ;  /* 0x000000020700788c */ /* 0x000fc8000bf05270 */
[----:B------:R-:W-:Y:S02]  /*34d0*/  USEL UR8, URZ, 0x1, UP0 ;  /* 0x00000001ff087887 */ /* 0x000fe40008000000 */
[----:B------:R-:W-:-:S04]  /*34e0*/  USEL UR7, UR7, URZ, UP0 ;  /* 0x000000ff07077287 */ /* 0x000fc80008000000 */
[----:B------:R-:W-:Y:S01]  /*34f0*/  ULEA UR7, UR7, UR6, 0x3 ;  /* 0x0000000607077291 */ /* 0x000fe2000f8e18ff */
[----:B-1----:R-:W-:-:S04]  /*3500*/  LOP3.LUT R2, R12, UR8, RZ, 0x3c, !PT ;  /* 0x000000080c027c12 */ /* 0x002fc8000f8e3cff */
[----:B------:R-:W-:-:S04]  /*3510*/  SHF.L.U32 R0, R2, 0x1f, RZ ;  /* 0x0000001f02007819 */ /* 0x000fc800000006ff */
[----:B------:R-:W1:Y:S02]  /*3520*/  SYNCS.PHASECHK.TRANS64 P0, [UR7+0x100], R0 ;  /* 0x00010000ff0075a7 */ /* 0x000e640008001007 */
[----:B-1----:R-:W-:Y:S05]  /*3530*/  @P0 EXIT ;  /* 0x000000000000094d */ /* 0x002fea0003800000 */
[----:B------:R-:W-:Y:S02]  /*3540*/  SHF.L.U32 R2, R2, 0x1f, RZ ;  /* 0x0000001f02027819 */ /* 0x000fe400000006ff */
[----:B------:R-:W-:-:S07]  /*3550*/  MOV R0, UR7 ;  /* 0x0000000700007c02 */ /* 0x000fce0008000f00 */
.L_x_64:
[----:B-1----:R1:W2:Y:S02]  /*3560*/  SYNCS.PHASECHK.TRANS64.TRYWAIT P0, [R0+URZ+0x100], R2 ;  /* 0x00010002000075a7 */ /* 0x0022a400080011ff */
[----:B--2---:R-:W-:Y:S05]  /*3570*/  @!P0 NANOSLEEP.SYNCS 0x989680 ;  /* 0x009896800000895d */ /* 0x004fea0003900000 */
[----:B------:R-:W2:Y:S02]  /*3580*/  @!P0 SYNCS.PHASECHK.TRANS64 P0, [R0+URZ+0x100], R2 ;  /* 0x00010002000085a7 */ /* 0x000ea400080010ff */
[----:B--2---:R-:W-:Y:S05]  /*3590*/  @P0 EXIT ;  /* 0x000000000000094d */ /* 0x004fea0003800000 */
[----:B------:R-:W-:Y:S05]  /*35a0*/  BRA `(.L_x_64) ;  /* 0xfffffffc00ec7947 */ /* 0x000fea000383ffff */
.L_x_57:
[----:B------:R-:W-:Y:S05]  /*35b0*/  BRA.U UP4, `(.L_x_65) ;  /* 0x0000000d04d47547 */ /* 0x000fea000b800000 */
[----:B------:R-:W-:Y:S01]  /*35c0*/  UMOV UR4, 0x40 ;  /* 0x0000004000047882 */ /* 0x000fe20000000000 */
[----:B------:R-:W-:Y:S01]  /*35d0*/  NOP ;  /* 0x0000000000007918 */ /* 0x000fe20000000000 */
[----:B------:R-:W-:Y:S01]  /*35e0*/  ULEA UR5, UR48, UR4, 0x18 ;  /* 0x0000000430057291 */ /* 0x000fe2000f8ec0ff */
[----:B------:R-:W-:Y:S02]  /*35f0*/  UMOV UR6, 0x400 ;  /* 0x0000040000067882 */ /* 0x000fe40000000000 */
[----:B------:R-:W-:-:S06]  /*3600*/  ULEA UR6, UR48, UR6, 0x18 ;  /* 0x0000000630067291 */ /* 0x000fcc000f8ec0ff */
[----:B------:R-:W1:Y:S02]  /*3610*/  LDS.U8 R0, [UR5+0x1c] ;  /* 0x00001c05ff007984 */ /* 0x000e640008000000 */
[----:B-1----:R-:W-:-:S13]  /*3620*/  ISETP.NE.AND P0, PT, R0, RZ, PT ;  /* 0x000000ff0000720c */ /* 0x002fda0003f05270 */
[----:B------:R-:W-:Y:S05]  /*3630*/  @P0 BRA `(.L_x_66) ;  /* 0x0000000000580947 */ /* 0x000fea0003800000 */
[----:B------:R-:W-:-:S13]  /*3640*/  ELECT P0, URZ, PT ;  /* 0x0000000000ff782f */ /* 0x000fda0003800000 */
[----:B------:R-:W-:Y:S05]  /*3650*/  @!P0 BRA `(.L_x_67) ;  /* 0x0000000000608947 */ /* 0x000fea0003800000 */
[----:B------:R-:W-:Y:S01]  /*3660*/  UMOV UR4, 0x10 ;  /* 0x0000001000047882 */ /* 0x000fe20000000000 */
[----:B------:R-:W-:Y:S01]  /*3670*/  HFMA2 R0, -RZ, RZ, 0, 5.9604644775390625e-08 ;  /* 0x00000001ff007431 */ /* 0x000fe200000001ff */
[----:B------:R-:W-:-:S03]  /*3680*/  MOV R3, 0xffff ;  /* 0x0000ffff00037802 */ /* 0x000fc60000000f00 */
[----:B------:R-:W-:Y:S04]  /*3690*/  DEPBAR.LE SB1, 0x36 ;  /* 0x00009d800000791a */ /* 0x000fe80000000000 */
[----:B------:R-:W1:Y:S02]  /*36a0*/  UTCATOMSWS.FIND_AND_SET.ALIGN UP0, UR4, UR4 ;  /* 0x00000004000475e3 */ /* 0x000e640008000800 */
[----:B-1----:R-:W-:Y:S01]  /*36b0*/  MOV R4, UR4 ;  /* 0x0000000400047c02 */ /* 0x002fe20008000f00 */
[----:B------:R-:W-:Y:S06]  /*36c0*/  BRA.U UP0, `(.L_x_68) ;  /* 0x0000000100187547 */ /* 0x000fec000b800000 */
.L_x_69:
[----:B------:R-:W-:Y:S05]  /*36d0*/  NANOSLEEP 0x64 ;  /* 0x000000640000795d */ /* 0x000fea0003800000 */
[----:B------:R-:W-:-:S05]  /*36e0*/  UMOV UR4, 0x10 ;  /* 0x0000001000047882 */ /* 0x000fca0000000000 */
[----:B------:R-:W-:Y:S04]  /*36f0*/  DEPBAR.LE SB1, 0x36 ;  /* 0x00009d800000791a */ /* 0x000fe80000000000 */
[----:B------:R-:W1:Y:S02]  /*3700*/  UTCATOMSWS.FIND_AND_SET.ALIGN UP0, UR4, UR4 ;  /* 0x00000004000475e3 */ /* 0x000e640008000800 */
[----:B-1----:R-:W-:Y:S01]  /*3710*/  MOV R4, UR4 ;  /* 0x0000000400047c02 */ /* 0x002fe20008000f00 */
[----:B------:R-:W-:Y:S05]  /*3720*/  BRA.U !UP0, `(.L_x_69) ;  /* 0xfffffffd08e87547 */ /* 0x000fea000b83ffff */
.L_x_68:
[-C--:B------:R-:W-:Y:S02]  /*3730*/  SHF.L.U32 R3, R3, R4.reuse, RZ ;  /* 0x0000000403037219 */ /* 0x080fe400000006ff */
[----:B------:R-:W-:Y:S01]  /*3740*/  SHF.L.U32 R0, R0, R4, RZ ;  /* 0x0000000400007219 */ /* 0x000fe200000006ff */
[----:B------:R-:W-:Y:S02]  /*3750*/  IMAD.SHL.U32 R4, R4, 0x20, RZ ;  /* 0x0000002004047824 */ /* 0x000fe400078e00ff */
[----:B------:R1:W-:Y:S04]  /*3760*/  ATOMS.OR RZ, [UR5+0x14], R3 ;  /* 0x00001403ffff798c */ /* 0x0003e8000b000005 */
[----:B------:R1:W-:Y:S04]  /*3770*/  ATOMS.OR RZ, [UR5+0x18], R0 ;  /* 0x00001800ffff798c */ /* 0x0003e8000b000005 */
[----:B------:R1:W-:Y:S01]  /*3780*/  STS [UR6+0x1a0], R4 ;  /* 0x0001a004ff007988 */ /* 0x0003e20008000806 */
[----:B------:R-:W-:Y:S05]  /*3790*/  BRA `(.L_x_67) ;  /* 0x0000000000107947 */ /* 0x000fea0003800000 */
.L_x_66:
[----:B------:R-:W-:Y:S02]  /*37a0*/  MOV R0, 0xffffffff ;  /* 0xffffffff00007802 */ /* 0x000fe40000000f00 */
[----:B------:R-:W-:-:S03]  /*37b0*/  MOV R4, 0x37e0 ;  /* 0x000037e000047802 */ /* 0x000fc60000000f00 */
[----:B------:R1:W-:Y:S04]  /*37c0*/  STS [UR6+0x1a0], R0 ;  /* 0x0001a000ff007988 */ /* 0x0003e80008000806 */
[----:B-1---5:R-:W-:Y:S05]  /*37d0*/  CALL.REL.NOINC `($__internal_1_$__cuda_sm10x_tcgen05_guardrail_trap_phase_invalid_during_alloc) ;  /* 0x0000004400007944 */ /* 0x022fea0003c00000 */
.L_x_67:
[----:B------:R-:W-:Y:S05]  /*37e0*/  WARPSYNC.ALL ;  /* 0x0000000000007948 */ /* 0x000fea0003800000 */
[----:B------:R-:W2:Y:S01]  /*37f0*/  S2UR UR4, SR_CgaCtaId ;  /* 0x00000000000479c3 */ /* 0x000ea20000008800 */
[----:B------:R-:W-:Y:S01]  /*3800*/  UMOV UR26, 0x400 ;  /* 0x00000400001a7882 */ /* 0x000fe20000000000 */
[----:B------:R-:W-:-:S06]  /*3810*/  NOP ;  /* 0x0000000000007918 */ /* 0x000fcc0000000000 */
[----:B------:R-:W-:Y:S06]  /*3820*/  BAR.ARV 0x6, 0xa0 ;  /* 0x0182800000007b1d */ /* 0x000fec0000002000 */
[----:B------:R-:W3:Y:S01]  /*3830*/  LDCU UR5, c[0x0][0x38c] ;  /* 0x00007180ff0577ac */ /* 0x000ee20008000800 */
[----:B------:R-:W-:Y:S01]  /*3840*/  LOP3.LUT R2, R2, 0xffff, RZ, 0xc0, !PT ;  /* 0x0000ffff02027812 */ /* 0x000fe200078ec0ff */
[----:B------:R-:W-:Y:S01]  /*3850*/  IMAD.MOV.U32 R11, RZ, RZ, 0x1 ;  /* 0x00000001ff0b7424 */ /* 0x000fe200078e00ff */
[----:B------:R-:W-:Y:S01]  /*3860*/  CS2R R8, SRZ ;  /* 0x0000000000087805 */ /* 0x000fe2000001ff00 */
[----:B------:R-:W4:Y:S01]  /*3870*/  LDCU UR7, c[0x0][0x38c] ;  /* 0x00007180ff0777ac */ /* 0x000f220008000800 */
[----:B------:R-:W-:Y:S01]  /*3880*/  R2UR UR27, R2 ;  /* 0x00000000021b72ca */ /* 0x000fe200000e0000 */
[----:B------:R-:W-:Y:S01]  /*3890*/  IMAD.MOV.U32 R10, RZ, RZ, RZ ;  /* 0x000000ffff0a7224 */ /* 0x000fe200078e00ff */
[----:B------:R-:W-:Y:S01]  /*38a0*/  UMOV UR30, URZ ;  /* 0x000000ff001e7c82 */ /* 0x000fe20008000000 */
[----:B------:R-:W-:Y:S01]  /*38b0*/  UMOV UR24, URZ ;  /* 0x000000ff00187c82 */ /* 0x000fe20008000000 */
[----:B--2---:R-:W-:Y:S01]  /*38c0*/  ULEA UR26, UR4, UR26, 0x18 ;  /* 0x0000001a041a7291 */ /* 0x004fe2000f8ec0ff */
[----:B------:R-:W-:Y:S01]  /*38d0*/  UMOV UR38, 0x0 ;  /* 0x0000000000267882 */ /* 0x000fe20000000000 */
[----:B------:R-:W-:-:S02]  /*38e0*/  UMOV UR39, 0x41004a0 ;  /* 0x041004a000277882 */ /* 0x000fc40000000000 */
[----:B------:R-:W-:Y:S02]  /*38f0*/  UIADD3 UR4, UPT, UPT, UR26, 0x2400, URZ ;  /* 0x000024001a047890 */ /* 0x000fe4000fffe0ff */
[----:B------:R-:W-:Y:S02]  /*3900*/  UIADD3 UR6, UPT, UPT, UR26, 0x1c400, URZ ;  /* 0x0001c4001a067890 */ /* 0x000fe4000fffe0ff */
[----:B---3--:R-:W-:Y:S01]  /*3910*/  UIADD3 UR5, UPT, UPT, UR5, 0x7f, URZ ;  /* 0x0000007f05057890 */ /* 0x008fe2000fffe0ff */
[----:B-1----:R-:W1:Y:S01]  /*3920*/  LDS R0, [UR26+0x1a0] ;  /* 0x0001a01aff007984 */ /* 0x002e620008000800 */
[----:B------:R-:W-:Y:S01]  /*3930*/  UMOV UR36, 0x0 ;  /* 0x0000000000247882 */ /* 0x000fe20000000000 */
[----:B------:R-:W-:Y:S01]  /*3940*/  UMOV UR37, 0x41004a0 ;  /* 0x041004a000257882 */ /* 0x000fe20000000000 */
[----:B------:R-:W-:Y:S02]  /*3950*/  USHF.R.S32.HI UR40, URZ, 0x1f, UR5 ;  /* 0x0000001fff287899 */ /* 0x000fe40008011405 */
[----:B----4-:R-:W-:-:S02]  /*3960*/  UISETP.GE.AND UP4, UPT, UR7, 0x1, UPT ;  /* 0x000000010700788c */ /* 0x010fc4000bf86270 */
[----:B------:R-:W-:Y:S02]  /*3970*/  ULEA.HI UR40, UR40, UR5, URZ, 0x7 ;  /* 0x0000000528287291 */ /* 0x000fe4000f8f38ff */
[----:B------:R-:W-:Y:S02]  /*3980*/  USHF.R.U32.HI UR5, URZ, 0x4, UR4 ;  /* 0x00000004ff057899 */ /* 0x000fe40008011604 */
[----:B------:R-:W-:Y:S02]  /*3990*/  USHF.R.S32.HI UR40, URZ, 0x7, UR40 ;  /* 0x00000007ff287899 */ /* 0x000fe40008011428 */
[----:B------:R-:W-:Y:S02]  /*39a0*/  USHF.R.U32.HI UR4, URZ, 0x4, UR6 ;  /* 0x00000004ff047899 */ /* 0x000fe40008011606 */
[----:B------:R-:W-:Y:S02]  /*39b0*/  UISETP.LT.AND UP0, UPT, UR40, 0x1, UPT ;  /* 0x000000012800788c */ /* 0x000fe4000bf01270 */
[----:B------:R-:W-:-:S02]  /*39c0*/  ULOP3.LUT UR5, UR5, 0x3fff, URZ, 0xc0, !UPT ;  /* 0x00003fff05057892 */ /* 0x000fc4000f8ec0ff */
[----:B------:R-:W-:Y:S02]  /*39d0*/  ULOP3.LUT UR4, UR4, 0x3fff, URZ, 0xc0, !UPT ;  /* 0x00003fff04047892 */ /* 0x000fe4000f8ec0ff */
[----:B------:R-:W-:Y:S02]  /*39e0*/  USEL UR41, UR40, 0x1, !UP0 ;  /* 0x0000000128297887 */ /* 0x000fe4000c000000 */
[----:B------:R-:W-:Y:S02]  /*39f0*/  ULOP3.LUT UR28, UR5, 0x10000, URZ, 0xfc, !UPT ;  /* 0x00010000051c7892 */ /* 0x000fe4000f8efcff */
[----:B------:R-:W-:Y:S02]  /*3a00*/  ULOP3.LUT UR29, UR4, 0x10000, URZ, 0xfc, !UPT ;  /* 0x00010000041d7892 */ /* 0x000fe4000f8efcff */
[----:B------:R-:W-:Y:S01]  /*3a10*/  UIADD3 UR41, UPT, UPT, -UR41, URZ, URZ ;  /* 0x000000ff29297290 */ /* 0x000fe2000fffe1ff */
[----:B------:R-:W-:Y:S01]  /*3a20*/  UMOV UR34, 0x0 ;  /* 0x0000000000227882 */ /* 0x000fe20000000000 */
[----:B------:R-:W-:Y:S01]  /*3a30*/  UMOV UR35, 0x41004a0 ;  /* 0x041004a000237882 */ /* 0x000fe20000000000 */
[----:B------:R-:W-:Y:S01]  /*3a40*/  UMOV UR32, 0x0 ;  /* 0x0000000000207882 */ /* 0x000fe20000000000 */
[----:B------:R-:W-:Y:S01]  /*3a50*/  UMOV UR33, 0x41004a0 ;  /* 0x041004a000217882 */ /* 0x000fe20000000000 */
[----:B-1----:R-:W-:-:S15]  /*3a60*/  R2UR UR42, R0 ;  /* 0x00000000002a72ca */ /* 0x002fde00000e0000 */
.L_x_76:
[----:B------:R-:W-:Y:S02]  /*3a70*/  LEA R0, R10, UR26, 0x3 ;  /* 0x0000001a0a007c11 */ /* 0x000fe4000f8e18ff */
[----:B------:R-:W-:Y:S02]  /*3a80*/  SHF.L.U32 R2, R9, 0x1f, RZ ;  /* 0x0000001f09027819 */ /* 0x000fe400000006ff */
[----:B------:R-:W-:Y:S01]  /*3a90*/  PLOP3.LUT P0, PT, PT, PT, UP4, 0x80, 0x8 ;  /* 0x000000000008781c */ /* 0x000fe20003f0f048 */
[----:B------:R-:W-:Y:S01]  /*3aa0*/  VIADD R3, R0, 0x100 ;  /* 0x0000010000037836 */ /* 0x000fe20000000000 */
[----:B-1----:R-:W1:Y:S02]  /*3ab0*/  SYNCS.PHASECHK.TRANS64.TRYWAIT P1, [R0+URZ+0xf0], R2 ;  /* 0x0000f002000075a7 */ /* 0x002e6400080211ff */
[----:B-1-3--:R-:W-:Y:S09]  /*3ac0*/  @!P1 BRA `(.L_x_70) ;  /* 0x0000003c00109947 */ /* 0x00aff20003800000 */
.L_x_145:
[----:B------:R-:W-:Y:S01]  /*3ad0*/  LEA R4, R10, UR26, 0x4 ;  /* 0x0000001a0a047c11 */ /* 0x000fe2000f8e20ff */
[----:B------:R-:W-:Y:S01]  /*3ae0*/  @UP4 ULEA UR4, UR24, UR26, 0x3 ;  /* 0x0000001a18044291 */ /* 0x000fe2000f8e18ff */
[----:B------:R-:W-:Y:S01]  /*3af0*/  PLOP3.LUT P2, PT, PT, PT, PT, 0x80, 0x8 ;  /* 0x000000000008781c */ /* 0x000fe20003f4f070 */
[----:B------:R-:W-:Y:S01]  /*3b00*/  ULEA UR31, UR30, UR26, 0x3 ;  /* 0x0000001a1e1f7291 */ /* 0x000fe2000f8e18ff */
[----:B------:R-:W-:Y:S02]  /*3b10*/  PRMT R3, RZ, 0x654, R3 ;  /* 0x00000654ff037816 */ /* 0x000fe40000000003 */
[----:B------:R-:W2:Y:S01]  /*3b20*/  LDS.128 R4, [R4+0x180] ;  /* 0x0001800004047984 */ /* 0x000ea20000000c00 */
[----:B-1----:R-:W-:Y:S02]  /*3b30*/  @P0 SHF.L.U32 R2, R8, 0x1f, RZ ;  /* 0x0000001f08020819 */ /* 0x002fe400000006ff */
[----:B------:R-:W-:Y:S01]  /*3b40*/  SHF.L.U32 R0, R11, 0x1f, RZ ;  /* 0x0000001f0b007819 */ /* 0x000fe200000006ff */
[----:B------:R-:W-:Y:S01]  /*3b50*/  @!PT LDS RZ, [RZ] ;  /* 0x00000000fffff984 */ /* 0x000fe20000000800 */
[----:B------:R-:W-:Y:S01]  /*3b60*/  @!PT LDS RZ, [RZ] ;  /* 0x00000000fffff984 */ /* 0x000fe20000000800 */
[----:B------:R-:W-:Y:S01]  /*3b70*/  @!PT LDS RZ, [RZ] ;  /* 0x00000000fffff984 */ /* 0x000fe20000000800 */
[----:B------:R-:W-:Y:S01]  /*3b80*/  @!PT LDS RZ, [RZ] ;  /* 0x00000000fffff984 */ /* 0x000fe20000000800 */
[----:B------:R1:W-:Y:S06]  /*3b90*/  MEMBAR.ALL.CTA ;  /* 0x0000000000007992 */ /* 0x0003ec0000008000 */
[----:B-1----:R-:W1:Y:S02]  /*3ba0*/  FENCE.VIEW.ASYNC.S ;  /* 0x00000000000073c6 */ /* 0x002e640000000000 */
[----:B-1----:R1:W-:Y:S01]  /*3bb0*/  SYNCS.ARRIVE.TRANS64.RED.A1T0 RZ, [R3+URZ], RZ ;  /* 0x000000ff03ff79a7 */ /* 0x0023e200081004ff */
[----:B------:R1:W3:Y:S01]  /*3bc0*/  @P0 SYNCS.PHASECHK.TRANS64.TRYWAIT P2, [UR4], R2 ;  /* 0x00000002ff0005a7 */ /* 0x0002e20008041104 */
[----:B------:R-:W-:Y:S01]  /*3bd0*/  ULEA.HI UR4, UR30, UR30, URZ, 0x1 ;  /* 0x0000001e1e047291 */ /* 0x000fe2000f8f08ff */
[----:B--2---:R-:W-:-:S03]  /*3be0*/  LOP3.LUT P1, RZ, R6, 0x1, RZ, 0xc0, !PT ;  /* 0x0000000106ff7812 */ /* 0x004fc6000782c0ff */
[----:B------:R-:W-:Y:S02]  /*3bf0*/  USHF.L.U32 UR11, UR4, 0x5, URZ ;  /* 0x00000005040b7899 */ /* 0x000fe400080006ff */
[----:B------:R-:W-:Y:S02]  /*3c00*/  ULOP3.LUT UR4, UR4, 0xffe, URZ, 0xc0, !UPT ;  /* 0x00000ffe04047892 */ /* 0x000fe4000f8ec0ff */
[----:B------:R-:W-:Y:S02]  /*3c10*/  ULOP3.LUT UR11, UR11, 0xffffffc0, URZ, 0xc0, !UPT ;  /* 0xffffffc00b0b7892 */ /* 0x000fe4000f8ec0ff */
[----:B------:R-:W-:Y:S02]  /*3c20*/  UIADD3 UR4, UPT, UPT, -UR4, UR30, URZ ;  /* 0x0000001e04047290 */ /* 0x000fe4000fffe1ff */
[----:B------:R-:W-:Y:S01]  /*3c30*/  UIADD3 UR11, UPT, UPT, UR42, UR11, URZ ;  /* 0x0000000b2a0b7290 */ /* 0x000fe2000fffe0ff */
[----:B------:R-:W2:Y:S03]  /*3c40*/  SYNCS.PHASECHK.TRANS64.TRYWAIT P0, [UR31+0x130], R0 ;  /* 0x00013000ff0075a7 */ /* 0x000ea6000800111f */
[----:B------:R-:W-:Y:S01]  /*3c50*/  ULEA UR11, UR4, UR11, 0x14 ;  /* 0x0000000b040b7291 */ /* 0x000fe2000f8ea0ff */
[----:B-123--:R-:W-:Y:S11]  /*3c60*/  @!P0 BRA `(.L_x_71) ;  /* 0x0000003800bc8947 */ /* 0x00eff60003800000 */
.L_x_147:
[----:B------:R-:W-:Y:S01]  /*3c70*/  IADD3 R10, PT, PT, R10, 0x1, RZ ;  /* 0x000000010a0a7810 */ /* 0x000fe20007ffe0ff */
[----:B------:R-:W-:Y:S06]  /*3c80*/  BRA.U !UP4, `(.L_x_72) ;  /* 0x000000010cc07547 */ /* 0x000fec000b800000 */
[----:B------:R-:W-:Y:S01]  /*3c90*/  UPLOP3.LUT UP2, UPT, UPT, UPT, UPT, 0x40, 0x4 ;  /* 0x000000000004789c */ /* 0x000fe20003f4e870 */
[----:B------:R-:W-:Y:S01]  /*3ca0*/  UMOV UR23, UR41 ;  /* 0x0000002900177c82 */ /* 0x000fe20008000000 */
[----:B------:R-:W-:Y:S01]  /*3cb0*/  UMOV UR22, UR40 ;  /* 0x0000002800167c82 */ /* 0x000fe20008000000 */
[----:B------:R-:W-:-:S08]  /*3cc0*/  UMOV UR10, UR24 ;  /* 0x00000018000a7c82 */ /* 0x000fd00008000000 */
.L_x_75:
[----:B------:R-:W-:Y:S02]  /*3cd0*/  UIADD3 UR23, UPT, UPT, UR23, 0x1, URZ ;  /* 0x0000000117177890 */ /* 0x000fe4000fffe0ff */
[----:B--2---:R-:W-:Y:S02]  /*3ce0*/  ULEA UR5, UR10, UR26, 0x3 ;  /* 0x0000001a0a057291 */ /* 0x004fe4000f8e18ff */
[----:B------:R-:W-:Y:S01]  /*3cf0*/  UISETP.NE.AND UP3, UPT, UR23, URZ, UPT ;  /* 0x000000ff1700728c */ /* 0x000fe2000bf65270 */
[----:B---3--:R-:W-:Y:S10]  /*3d00*/  @P2 BRA `(.L_x_73) ;  /* 0x00000000000c2947 */ /* 0x008ff40003800000 */
[----:B-1----:R-:W-:Y:S04]  /*3d10*/  SHF.L.U32 R2, R8, 0x1f, RZ ;  /* 0x0000001f08027819 */ /* 0x002fe800000006ff */
[----:B------:R-:W1:Y:S02]  /*3d20*/  SYNCS.PHASECHK.TRANS64.TRYWAIT P0, [UR5], R2 ;  /* 0x00000002ff0075a7 */ /* 0x000e640008001105 */
[----:B-1----:R-:W-:Y:S05]  /*3d30*/  @!P0 BRA `(.L_x_74) ;  /* 0x0000003800a08947 */ /* 0x002fea0003800000 */
.L_x_73:
[----:B------:R-:W-:Y:S01]  /*3d40*/  UISETP.NE.AND UP0, UPT, UR22, 0x1, UPT ;  /* 0x000000011600788c */ /* 0x000fe2000bf05270 */
[----:B------:R-:W-:Y:S01]  /*3d50*/  PLOP3.LUT P2, PT, PT, PT, PT, 0x80, 0x8 ;  /* 0x000000000008781c */ /* 0x000fe20003f4f070 */
[----:B------:R-:W-:Y:S02]  /*3d60*/  UIADD3 UR4, UPT, UPT, UR10, 0x1, URZ ;  /* 0x000000010a047890 */ /* 0x000fe4000fffe0ff */
[----:B------:R-:W-:Y:S02]  /*3d70*/  UIADD3 UR25, UPT, UPT, UR5, 0x68, URZ ;  /* 0x0000006805197890 */ /* 0x000fe4000fffe0ff */
[----:B------:R-:W-:Y:S01]  /*3d80*/  UISETP.NE.AND UP1, UPT, UR4, 0xd, UPT ;  /* 0x0000000d0400788c */ /* 0x000fe2000bf25270 */
[----:B------:R-:W-:Y:S01]  /*3d90*/  PLOP3.LUT P0, PT, PT, PT, UP0, 0x80, 0x8 ;  /* 0x000000000008781c */ /* 0x000fe20003f0f008 */
[----:B------:R-:W-:Y:S02]  /*3da0*/  UIADD3 UR22, UPT, UPT, UR22, -0x1, URZ ;  /* 0xffffffff16167890 */ /* 0x000fe4000fffe0ff */
[----:B------:R-:W-:Y:S02]  /*3db0*/  USEL UR6, URZ, 0x1, UP1 ;  /* 0x00000001ff067887 */ /* 0x000fe40008800000 */
[----:B------:R-:W-:Y:S01]  /*3dc0*/  USEL UR24, UR4, URZ, UP1 ;  /* 0x000000ff04187287 */ /* 0x000fe20008800000 */
[----:B------:R-:W-:Y:S01]  /*3dd0*/  UMOV UR7, 0x40004040 ;  /* 0x4000404000077882 */ /* 0x000fe20000000000 */
[----:B------:R-:W-:Y:S02]  /*3de0*/  UMOV UR5, 0x40004040 ;  /* 0x4000404000057882 */ /* 0x000fe40000000000 */
[----:B------:R-:W-:Y:S01]  /*3df0*/  @UP0 ULEA UR4, UR24, UR26, 0x3 ;  /* 0x0000001a18040291 */ /* 0x000fe2000f8e18ff */
[----:B------:R-:W-:Y:S01]  /*3e00*/  LOP3.LUT R8, R8, UR6, RZ, 0x3c, !PT ;  /* 0x0000000608087c12 */ /* 0x000fe2000f8e3cff */
[----:B------:R-:W-:Y:S01]  /*3e10*/  ULEA UR6, UR10, UR29, 0x9 ;  /* 0x0000001d0a067291 */ /* 0x000fe2000f8e48ff */
[----:B------:R-:W-:Y:S02]  /*3e20*/  UMOV UR21, 0x40004040 ;  /* 0x4000404000157882 */ /* 0x000fe40000000000 */
[----:B-1----:R-:W-:Y:S01]  /*3e30*/  @P0 SHF.L.U32 R0, R8, 0x1f, RZ ;  /* 0x0000001f08000819 */ /* 0x002fe200000006ff */
[----:B------:R-:W-:Y:S02]  /*3e40*/  UIADD3 UR20, UPT, UPT, UR6, 0x2, URZ ;  /* 0x0000000206147890 */ /* 0x000fe4000fffe0ff */
[----:B------:R-:W-:Y:S01]  /*3e50*/  UIADD3 UR16, UPT, UPT, UR6, 0x4, URZ ;  /* 0x0000000406107890 */ /* 0x000fe2000fffe0ff */
[----:B------:R2:W3:Y:S01]  /*3e60*/  @P0 SYNCS.PHASECHK.TRANS64.TRYWAIT P2, [UR4], R0 ;  /* 0x00000000ff0005a7 */ /* 0x0004e20008041104 */
[----:B------:R-:W-:Y:S02]  /*3e70*/  ULEA UR4, UR10, UR28, 0x9 ;  /* 0x0000001c0a047291 */ /* 0x000fe4000f8e48ff */
[----:B------:R-:W-:Y:S02]  /*3e80*/  UIADD3 UR12, UPT, UPT, UR6, 0x6, URZ ;  /* 0x00000006060c7890 */ /* 0x000fe4000fffe0ff */
[----:B------:R-:W-:Y:S02]  /*3e90*/  UIADD3 UR18, UPT, UPT, UR4, 0x2, URZ ;  /* 0x0000000204127890 */ /* 0x000fe4000fffe0ff */
[----:B------:R-:W-:Y:S02]  /*3ea0*/  UIADD3 UR14, UPT, UPT, UR4, 0x4, URZ ;  /* 0x00000004040e7890 */ /* 0x000fe4000fffe0ff */
[----:B------:R-:W-:Y:S01]  /*3eb0*/  UIADD3 UR8, UPT, UPT, UR4, 0x6, URZ ;  /* 0x0000000604087890 */ /* 0x000fe2000fffe0ff */
[----:B------:R2:W-:Y:S01]  /*3ec0*/  UTCIMMA gdesc[UR4], gdesc[UR6], tmem[UR11], tmem[UR38], idesc[UR39], UP2 ;  /* 0x00ff2606040075ea */ /* 0x0005e2000900010b */
[----:B------:R-:W-:Y:S01]  /*3ed0*/  UPLOP3.LUT UP2, UPT, UPT, UPT, UPT, 0x80, 0x8 ;  /* 0x000000000008789c */ /* 0x000fe20003f4f070 */
[----:B------:R-:W-:Y:S01]  /*3ee0*/  UMOV UR19, 0x40004040 ;  /* 0x4000404000137882 */ /* 0x000fe20000000000 */
[----:B------:R-:W-:Y:S01]  /*3ef0*/  UMOV UR17, 0x40004040 ;  /* 0x4000404000117882 */ /* 0x000fe20000000000 */
[----:B------:R2:W-:Y:S01]  /*3f00*/  UTCIMMA gdesc[UR18], gdesc[UR20], tmem[UR11], tmem[UR36], idesc[UR37], UPT ;  /* 0x00ff2414120075ea */ /* 0x0005e2000b80010b */
[----:B------:R-:W-:Y:S01]  /*3f10*/  UMOV UR15, 0x40004040 ;  /* 0x40004040000f7882 */ /* 0x000fe20000000000 */
[----:B------:R-:W-:Y:S01]  /*3f20*/  UMOV UR13, 0x40004040 ;  /* 0x40004040000d7882 */ /* 0x000fe20000000000 */
[----:B------:R-:W-:Y:S01]  /*3f30*/  UMOV UR9, 0x40004040 ;  /* 0x4000404000097882 */ /* 0x000fe20000000000 */
[----:B------:R2:W-:Y:S01]  /*3f40*/  UTCIMMA gdesc[UR14], gdesc[UR16], tmem[UR11], tmem[UR34], idesc[UR35], UPT ;  /* 0x00ff22100e0075ea */ /* 0x0005e2000b80010b */
[----:B------:R2:W-:Y:S01]  /*3f50*/  UTCIMMA gdesc[UR8], gdesc[UR12], tmem[UR11], tmem[UR32], idesc[UR33], UPT ;  /* 0x00ff200c080075ea */ /* 0x0005e2000b80010b */
[----:B------:R2:W-:Y:S01]  /*3f60*/  UTCBAR.MULTICAST [UR25], URZ, UR27 ;  /* 0x000000ff190073e9 */ /* 0x0005e2000800081b */
[----:B------:R-:W-:Y:S01]  /*3f70*/  UMOV UR10, UR24 ;  /* 0x00000018000a7c82 */ /* 0x000fe20008000000 */
[----:B------:R-:W-:Y:S05]  /*3f80*/  BRA.U UP3, `(.L_x_75) ;  /* 0xfffffffd03507547 */ /* 0x000fea000b83ffff */
.L_x_72:
[----:B--2---:R-:W-:Y:S01]  /*3f90*/  UIADD3 UR4, UPT, UPT, UR30, 0x1, URZ ;  /* 0x000000011e047890 */ /* 0x004fe2000fffe0ff */
[C---:B------:R-:W-:Y:S01]  /*3fa0*/  ISETP.NE.AND P0, PT, R10.reuse, 0x2, PT ;  /* 0x000000020a00780c */ /* 0x040fe20003f05270 */
[----:B------:R-:W-:Y:S02]  /*3fb0*/  UIADD3 UR5, UPT, UPT, UR31, 0x110, URZ ;  /* 0x000001101f057890 */ /* 0x000fe4000fffe0ff */
[----:B------:R-:W-:Y:S01]  /*3fc0*/  UISETP.NE.AND UP0, UPT, UR4, 0x4, UPT ;  /* 0x000000040400788c */ /* 0x000fe2000bf05270 */
[----:B-1----:R-:W-:Y:S02]  /*3fd0*/  SEL R0, RZ, 0x1, P0 ;  /* 0x00000001ff007807 */ /* 0x002fe40000000000 */
[----:B------:R-:W-:Y:S01]  /*3fe0*/  SEL R10, R10, RZ, P0 ;  /* 0x000000ff0a0a7207 */ /* 0x000fe20000000000 */
[----:B------:R-:W-:Y:S01]  /*3ff0*/  USEL UR6, URZ, 0x1, UP0 ;  /* 0x00000001ff067887 */ /* 0x000fe20008000000 */
[----:B------:R-:W-:Y:S01]  /*4000*/  LOP3.LUT R9, R9, R0, RZ, 0x3c, !PT ;  /* 0x0000000009097212 */ /* 0x000fe200078e3cff */
[----:B------:R-:W-:Y:S01]  /*4010*/  USEL UR30, UR4, URZ, UP0 ;  /* 0x000000ff041e7287 */ /* 0x000fe20008000000 */
[----:B------:R1:W-:Y:S03]  /*4020*/  UTCBAR [UR5], URZ ;  /* 0x000000ff050073e9 */ /* 0x0003e600080000ff */
[----:B------:R-:W-:Y:S01]  /*4030*/  LOP3.LUT R11, R11, UR6, RZ, 0x3c, !PT ;  /* 0x000000060b0b7c12 */ /* 0x000fe2000f8e3cff */
[----:B------:R-:W-:Y:S07]  /*4040*/  @P1 BRA `(.L_x_76) ;  /* 0xfffffff800881947 */ /* 0x000fee000383ffff */
[----:B------:R-:W2:Y:S01]  /*4050*/  S2UR UR8, SR_CgaCtaId ;  /* 0x00000000000879c3 */ /* 0x000ea20000008800 */
[----:B------:R-:W-:Y:S01]  /*4060*/  ELECT P0, URZ, PT ;  /* 0x0000000000ff782f */ /* 0x000fe20003800000 */
[----:B------:R-:W-:Y:S01]  /*4070*/  IMAD.MOV.U32 R0, RZ, RZ, 0x1 ;  /* 0x00000001ff007424 */ /* 0x000fe200078e00ff */
[----:B------:R-:W-:Y:S01]  /*4080*/  UIADD3 UR26, UPT, UPT, UR26, 0x130, URZ ;  /* 0x000001301a1a7890 */ /* 0x000fe2000fffe0ff */
[----:B------:R-:W-:Y:S01]  /*4090*/  SHF.L.U32 R2, R11, 0x1f, RZ ;  /* 0x0000001f0b027819 */ /* 0x000fe200000006ff */
[----:B------:R-:W-:-:S03]  /*40a0*/  UMOV UR4, 0x40 ;  /* 0x0000004000047882 */ /* 0x000fc60000000000 */
[----:B------:R-:W-:Y:S01]  /*40b0*/  UVIRTCOUNT.DEALLOC.SMPOOL 0x80 ;  /* 0x000000800000784c */ /* 0x000fe20000000000 */
[----:B--2---:R-:W-:Y:S02]  /*40c0*/  ULEA UR8, UR8, UR4, 0x18 ;  /* 0x0000000408087291 */ /* 0x004fe4000f8ec0ff */
[----:B------:R-:W-:-:S07]  /*40d0*/  ULEA UR4, UR30, UR26, 0x3 ;  /* 0x0000001a1e047291 */ /* 0x000fce000f8e18ff */
[----:B------:R2:W-:Y:S02]  /*40e0*/  @P0 STS.U8 [UR8+0x1c], R0 ;  /* 0x00001c00ff000988 */ /* 0x0005e40008000008 */
[----:B------:R-:W4:Y:S02]  /*40f0*/  SYNCS.PHASECHK.TRANS64.TRYWAIT P0, [UR4], R2 ;  /* 0x00000002ff0075a7 */ /* 0x000f240008001104 */
[----:B--2-4-:R-:W-:Y:S05]  /*4100*/  @!P0 BRA `(.L_x_77) ;  /* 0x0000003400c48947 */ /* 0x014fea0003800000 */
.L_x_150:
[----:B------:R-:W-:-:S04]  /*4110*/  UIADD3 UR4, UPT, UPT, UR30, 0x1, URZ ;  /* 0x000000011e047890 */ /* 0x000fc8000fffe0ff */
[----:B------:R-:W-:-:S04]  /*4120*/  UISETP.NE.AND UP0, UPT, UR4, 0x4, UPT ;  /* 0x000000040400788c */ /* 0x000fc8000bf05270 */
[----:B------:R-:W-:Y:S02]  /*4130*/  USEL UR6, URZ, 0x1, UP0 ;  /* 0x00000001ff067887 */ /* 0x000fe40008000000 */
[----:B------:R-:W-:-:S04]  /*4140*/  USEL UR4, UR4, URZ, UP0 ;  /* 0x000000ff04047287 */ /* 0x000fc80008000000 */
[----:B-1----:R-:W-:Y:S01]  /*4150*/  ULEA UR5, UR4, UR26, 0x3 ;  /* 0x0000001a04057291 */ /* 0x002fe2000f8e18ff */
[----:B--2---:R-:W-:-:S04]  /*4160*/  LOP3.LUT R2, R11, UR6, RZ, 0x3c, !PT ;  /* 0x000000060b027c12 */ /* 0x004fc8000f8e3cff */
[----:B------:R-:W-:-:S04]  /*4170*/  SHF.L.U32 R3, R2, 0x1f, RZ ;  /* 0x0000001f02037819 */ /* 0x000fc800000006ff */
[----:B------:R-:W1:Y:S02]  /*4180*/  SYNCS.PHASECHK.TRANS64.TRYWAIT P0, [UR5], R3 ;  /* 0x00000003ff0075a7 */ /* 0x000e640008001105 */
[----:B-1----:R-:W-:Y:S05]  /*4190*/  @!P0 BRA `(.L_x_78) ;  /* 0x0000003400b88947 */ /* 0x002fea0003800000 */
.L_x_152:
        /* <DEDUP_REMOVED lines=9> */
.L_x_154:
[----:B------:R-:W-:-:S04]  /*4230*/  UIADD3 UR4, UPT, UPT, UR4, 0x1, URZ ;  /* 0x0000000104047890 */ /* 0x000fc8000fffe0ff */
[----:B------:R-:W-:-:S04]  /*4240*/  UISETP.NE.AND UP0, UPT, UR4, 0x4, UPT ;  /* 0x000000040400788c */ /* 0x000fc8000bf05270 */
[----:B------:R-:W-:Y:S02]  /*4250*/  USEL UR5, URZ, 0x1, UP0 ;  /* 0x00000001ff057887 */ /* 0x000fe40008000000 */
[----:B------:R-:W-:-:S04]  /*4260*/  USEL UR4, UR4, URZ, UP0 ;  /* 0x000000ff04047287 */ /* 0x000fc80008000000 */
[----:B------:R-:W-:Y:S01]  /*4270*/  ULEA UR4, UR4, UR26, 0x3 ;  /* 0x0000001a04047291 */ /* 0x000fe2000f8e18ff */
[----:B------:R-:W-:-:S04]  /*4280*/  LOP3.LUT R2, R2, UR5, RZ, 0x3c, !PT ;  /* 0x0000000502027c12 */ /* 0x000fc8000f8e3cff */
[----:B------:R-:W-:-:S04]  /*4290*/  SHF.L.U32 R2, R2, 0x1f, RZ ;  /* 0x0000001f02027819 */ /* 0x000fc800000006ff */
[----:B------:R-:W2:Y:S02]  /*42a0*/  SYNCS.PHASECHK.TRANS64.TRYWAIT P0, [UR4], R2 ;  /* 0x00000002ff0075a7 */ /* 0x000ea40008001104 */
[----:B--2---:R-:W-:Y:S05]  /*42b0*/  @!P0 BRA `(.L_x_80) ;  /* 0x0000003400a08947 */ /* 0x004fea0003800000 */
.L_x_156:
[----:B------:R-:W-:Y:S01]  /*42c0*/  NOP ;  /* 0x0000000000007918 */ /* 0x000fe20000000000 */
[----:B-1----:R-:W1:Y:S01]  /*42d0*/  LDS R0, [UR8+0x14] ;  /* 0x00001408ff007984 */ /* 0x002e620008000800 */
[----:B------:R-:W-:Y:S01]  /*42e0*/  ULOP3.LUT UR4, UR42, 0xffff, URZ, 0xc0, !UPT ;  /* 0x0000ffff2a047892 */ /* 0x000fe2000f8ec0ff */
[----:B------:R-:W-:Y:S01]  /*42f0*/  UMOV UR5, 0xffff ;  /* 0x0000ffff00057882 */ /* 0x000fe20000000000 */
[----:B------:R-:W-:Y:S02]  /*4300*/  UMOV UR6, 0x1 ;  /* 0x0000000100067882 */ /* 0x000fe40000000000 */
[----:B------:R-:W-:-:S04]  /*4310*/  USHF.R.U32.HI UR4, URZ, 0x5, UR4 ;  /* 0x00000005ff047899 */ /* 0x000fc80008011604 */
[----:B------:R-:W-:Y:S02]  /*4320*/  USHF.L.U32 UR5, UR5, UR4, URZ ;  /* 0x0000000405057299 */ /* 0x000fe400080006ff */
[----:B------:R-:W-:-:S04]  /*4330*/  USHF.L.U32 UR4, UR6, UR4, URZ ;  /* 0x0000000406047299 */ /* 0x000fc800080006ff */
[----:B-1----:R-:W-:-:S04]  /*4340*/  LOP3.LUT R0, R0, UR5, RZ, 0xc0, !PT ;  /* 0x0000000500007c12 */ /* 0x002fc8000f8ec0ff */
[----:B------:R-:W-:-:S13]  /*4350*/  ISETP.NE.AND P0, PT, R0, UR5, PT ;  /* 0x0000000500007c0c */ /* 0x000fda000bf05270 */
[----:B------:R-:W-:Y:S05]  /*4360*/  @P0 BRA `(.L_x_81) ;  /* 0x0000000000580947 */ /* 0x000fea0003800000 */
[----:B------:R-:W1:Y:S02]  /*4370*/  LDS R0, [UR8+0x18] ;  /* 0x00001808ff007984 */ /* 0x000e640008000800 */
[----:B-1----:R-:W-:-:S04]  /*4380*/  LOP3.LUT R0, R0, UR4, RZ, 0xc0, !PT ;  /* 0x0000000400007c12 */ /* 0x002fc8000f8ec0ff */
[----:B------:R-:W-:-:S13]  /*4390*/  ISETP.NE.AND P0, PT, R0, UR4, PT ;  /* 0x0000000400007c0c */ /* 0x000fda000bf05270 */
[----:B------:R-:W-:Y:S05]  /*43a0*/  @P0 BRA `(.L_x_82) ;  /* 0x00000000003c0947 */ /* 0x000fea0003800000 */
[----:B------:R-:W1:Y:S01]  /*43b0*/  S2R R2, SR_LANEID ;  /* 0x0000000000027919 */ /* 0x000e620000000000 */
[----:B------:R-:W-:-:S06]  /*43c0*/  ULOP3.LUT UR5, URZ, UR5, URZ, 0x33, !UPT ;  /* 0x00000005ff057292 */ /* 0x000fcc000f8e33ff */
[----:B------:R-:W-:-:S04]  /*43d0*/  IMAD.U32 R0, RZ, RZ, UR5 ;  /* 0x00000005ff007e24 */ /* 0x000fc8000f8e00ff */
[----:B------:R2:W4:Y:S02]  /*43e0*/  REDUX UR7, R0 ;  /* 0x00000000000773c4 */ /* 0x0005240000000000 */
[----:B------:R1:W-:Y:S01]  /*43f0*/  UTCATOMSWS.AND URZ, UR5 ;  /* 0x0000000500ff79e3 */ /* 0x0003e20008000000 */
[----:B--2---:R-:W-:Y:S01]  /*4400*/  LOP3.LUT R0, RZ, UR4, RZ, 0x33, !PT ;  /* 0x00000004ff007c12 */ /* 0x004fe2000f8e33ff */
[----:B------:R-:W-:Y:S02]  /*4410*/  VOTEU.ANY UR4, UPT, PT ;  /* 0x0000000000047886 */ /* 0x000fe400038e0100 */
[----:B------:R-:W-:Y:S02]  /*4420*/  UFLO.U32 UR4, UR4 ;  /* 0x00000004000472bd */ /* 0x000fe400080e0000 */
[----:B------:R-:W2:Y:S04]  /*4430*/  REDUX UR6, R0 ;  /* 0x00000000000673c4 */ /* 0x000ea80000000000 */
[----:B-1----:R-:W-:-:S02]  /*4440*/  ISETP.EQ.U32.AND P0, PT, R2, UR4, PT ;  /* 0x0000000402007c0c */ /* 0x002fc4000bf02070 */
[----:B----4-:R-:W-:-:S11]  /*4450*/  MOV R2, UR7 ;  /* 0x0000000700027c02 */ /* 0x010fd60008000f00 */
[----:B------:R1:W-:Y:S01]  /*4460*/  @P0 ATOMS.AND RZ, [UR8+0x14], R2 ;  /* 0x00001402ffff098c */ /* 0x0003e2000a800008 */
[----:B--2---:R-:W-:-:S05]  /*4470*/  IMAD.U32 R0, RZ, RZ, UR6 ;  /* 0x00000006ff007e24 */ /* 0x004fca000f8e00ff */
[----:B------:R1:W-:Y:S01]  /*4480*/  @P0 ATOMS.AND RZ, [UR8+0x18], R0 ;  /* 0x00001800ffff098c */ /* 0x0003e2000a800008 */
[----:B------:R-:W-:Y:S05]  /*4490*/  BRA `(.L_x_83) ;  /* 0x0000000000147947 */ /* 0x000fea0003800000 */
.L_x_82:
[----:B------:R-:W-:Y:S02]  /*44a0*/  MOV R2, 0x44c0 ;  /* 0x000044c000027802 */ /* 0x000fe40000000f00 */
[----:B---3-5:R-:W-:Y:S05]  /*44b0*/  CALL.REL.NOINC `($__internal_0_$__cuda_sm10x_tcgen05_guardrail_trap_col_being_dealloced_not_returned_by_alloc) ;  /* 0x0000003400bc7944 */ /* 0x028fea0003c00000 */
[----:B------:R-:W-:Y:S05]  /*44c0*/  BRA `(.L_x_83) ;  /* 0x0000000000087947 */ /* 0x000fea0003800000 */
.L_x_81:
[----:B------:R-:W-:Y:S02]  /*44d0*/  MOV R2, 0x44f0 ;  /* 0x000044f000027802 */ /* 0x000fe40000000f00 */
[----:B---3-5:R-:W-:Y:S05]  /*44e0*/  CALL.REL.NOINC `($__internal_2_$__cuda_sm10x_tcgen05_guardrail_trap_unallocated_columns_being_dealloced) ;  /* 0x0000003400c87944 */ /* 0x028fea0003c00000 */
.L_x_83:
[----:B------:R-:W-:Y:S01]  /*44f0*/  NOP ;  /* 0x0000000000007918 */ /* 0x000fe20000000000 */
[----:B------:R-:W-:Y:S05]  /*4500*/  EXIT ;  /* 0x000000000000794d */ /* 0x000fea0003800000 */
.L_x_65:
[----:B------:R-:W-:-:S09]  /*4510*/  UISETP.NE.OR UP0, UPT, UR22, 0x3, !UP3 ;  /* 0x000000031600788c */ /* 0x000fd2000df05670 */
[----:B------:R-:W-:Y:S05]  /*4520*/  BRA.U UP0, `(.L_x_84) ;  /* 0x0000000d00087547 */ /* 0x000fea000b800000 */
[----:B------:R-:W1:Y:S01]  /*4530*/  LDCU UR26, c[0x0][0x370] ;  /* 0x00006e00ff1a77ac */ /* 0x000e620008000800 */
[----:B------:R-:W2:Y:S01]  /*4540*/  LDC.64 R16, c[0x0][0x348] ;  /* 0x0000d200ff107b82 */ /* 0x000ea20000000a00 */
[----:B------:R-:W-:Y:S02]  /*4550*/  HFMA2 R13, -RZ, RZ, 0, 0 ;  /* 0x00000000ff0d7431 */ /* 0x000fe400000001ff */
[----:B------:R-:W-:Y:S01]  /*4560*/  IMAD.MOV.U32 R15, RZ, RZ, 0x1 ;  /* 0x00000001ff0f7424 */ /* 0x000fe200078e00ff */
[----:B------:R-:W1:Y:S01]  /*4570*/  LDCU.128 UR28, c[0x0][0xb10] ;  /* 0x00016200ff1c77ac */ /* 0x000e620008000c00 */
[----:B------:R-:W-:Y:S01]  /*4580*/  IMAD.MOV.U32 R14, RZ, RZ, RZ ;  /* 0x000000ffff0e7224 */ /* 0x000fe200078e00ff */
[----:B------:R-:W-:Y:S01]  /*4590*/  MOV R12, 0x1000 ;  /* 0x00001000000c7802 */ /* 0x000fe20000000f00 */
[----:B------:R-:W3:Y:S01]  /*45a0*/  LDCU UR25, c[0x0][0x374] ;  /* 0x00006e80ff1977ac */ /* 0x000ee20008000800 */
[----:B------:R-:W4:Y:S01]  /*45b0*/  LDC.64 R2, c[0x0][0x888] ;  /* 0x00022200ff027b82 */ /* 0x000f220000000a00 */
[----:B------:R-:W3:Y:S01]  /*45c0*/  LDCU UR16, c[0x0][0xb0c] ;  /* 0x00016180ff1077ac */ /* 0x000ee20008000800 */
[----:B------:R-:W2:Y:S06]  /*45d0*/  LDCU UR35, c[0x0][0xb20] ;  /* 0x00016400ff2377ac */ /* 0x000eac0008000800 */
[----:B------:R-:W4:Y:S01]  /*45e0*/  LDC.64 R4, c[0x0][0x890] ;  /* 0x00022400ff047b82 */ /* 0x000f220000000a00 */
[----:B------:R-:W2:Y:S01]  /*45f0*/  LDCU UR4, c[0x0][0xb30] ;  /* 0x00016600ff0477ac */ /* 0x000ea20008000800 */
[----:B------:R-:W-:Y:S01]  /*4600*/  UMOV UR17, 0x400 ;  /* 0x0000040000117882 */ /* 0x000fe20000000000 */
[----:B-1----:R-:W-:-:S02]  /*4610*/  UIMAD.WIDE.U32 UR32, UR26, UR28, URZ ;  /* 0x0000001c1a2072a5 */ /* 0x002fc4000f8e00ff */
[----:B---3--:R-:W-:Y:S02]  /*4620*/  UIMAD.WIDE.U32 UR6, UR25, UR31, URZ ;  /* 0x0000001f190672a5 */ /* 0x008fe4000f8e00ff */
[----:B------:R-:W-:Y:S02]  /*4630*/  ULEA UR17, UR48, UR17, 0x18 ;  /* 0x0000001130117291 */ /* 0x000fe4000f8ec0ff */
[----:B------:R-:W-:Y:S02]  /*4640*/  UPLOP3.LUT UP3, UPT, UPT, UPT, UPT, 0x40, 0x4 ;  /* 0x000000000004789c */ /* 0x000fe40003f6e870 */
[----:B------:R-:W-:Y:S01]  /*4650*/  UIADD3 UR5, UPT, UPT, UR17, 0xd0, URZ ;  /* 0x000000d011057890 */ /* 0x000fe2000fffe0ff */
[----:B------:R-:W-:Y:S01]  /*4660*/  UMOV UR32, UR33 ;  /* 0x0000002100207c82 */ /* 0x000fe20008000000 */
[----:B------:R-:W-:Y:S01]  /*4670*/  UMOV UR27, UR7 ;  /* 0x00000007001b7c82 */ /* 0x000fe20008000000 */
[----:B------:R-:W-:Y:S02]  /*4680*/  UISETP.GE.AND UP0, UPT, UR40, 0x1, UPT ;  /* 0x000000012800788c */ /* 0x000fe4000bf06270 */
[----:B------:R-:W-:Y:S01]  /*4690*/  UISETP.NE.AND UP4, UPT, UR40, 0x1, UPT ;  /* 0x000000012800788c */ /* 0x000fe2000bf85270 */
[----:B------:R-:W1:Y:S01]  /*46a0*/  LDCU.64 UR14, c[0x0][0xb28] ;  /* 0x00016500ff0e77ac */ /* 0x000e620008000a00 */
[----:B------:R-:W-:-:S02]  /*46b0*/  UISETP.NE.AND UP6, UPT, UR16, 0x1, UPT ;  /* 0x000000011000788c */ /* 0x000fc4000bfc5270 */
[----:B------:R-:W-:Y:S02]  /*46c0*/  UISETP.NE.AND UP5, UPT, UR30, 0x1, UPT ;  /* 0x000000011e00788c */ /* 0x000fe4000bfa5270 */
[----:B------:R-:W-:Y:S02]  /*46d0*/  UPRMT UR48, UR48, 0x654, UR5 ;  /* 0x0000065430307896 */ /* 0x000fe40008000005 */
[----:B------:R-:W-:Y:S02]  /*46e0*/  USHF.R.U32.HI UR32, URZ, UR29, UR32 ;  /* 0x0000001dff207299 */ /* 0x000fe40008011620 */
[----:B--2---:R-:W-:Y:S02]  /*46f0*/  USHF.R.U32.HI UR27, URZ, UR35, UR27 ;  /* 0x00000023ff1b7299 */ /* 0x004fe4000801161b */
[----:B------:R-:W-:-:S11]  /*4700*/  UISETP.NE.AND UP2, UPT, UR4, 0x1, UPT ;  /* 0x000000010400788c */ /* 0x000fd6000bf45270 */
.L_x_92:
[C---:B------:R-:W-:Y:S02]  /*4710*/  LEA R7, R14.reuse, UR17, 0x3 ;  /* 0x000000110e077c11 */ /* 0x040fe4000f8e18ff */
[----:B------:R-:W-:Y:S02]  /*4720*/  SHF.L.U32 R0, R13, 0x1f, RZ ;  /* 0x0000001f0d007819 */ /* 0x000fe400000006ff */
[----:B------:R-:W-:Y:S02]  /*4730*/  LEA R8, R14, UR17, 0x4 ;  /* 0x000000110e087c11 */ /* 0x000fe4000f8e20ff */
[----:B--2---:R-:W2:Y:S02]  /*4740*/  SYNCS.PHASECHK.TRANS64.TRYWAIT P0, [R7+URZ+0xf0], R0 ;  /* 0x0000f000070075a7 */ /* 0x004ea400080011ff */
[----:B--2---:R-:W-:Y:S05]  /*4750*/  @!P0 BRA `(.L_x_85) ;  /* 0x0000003000908947 */ /* 0x004fea0003800000 */
.L_x_157:
[----:B------:R-:W3:Y:S01]  /*4760*/  LDS.128 R8, [R8+0x180] ;  /* 0x0001800008087984 */ /* 0x000ee20000000c00 */
[----:B------:R-:W-:Y:S01]  /*4770*/  UISETP.GE.AND UP0, UPT, UR40, 0x1, UPT ;  /* 0x000000012800788c */ /* 0x000fe2000bf06270 */
[----:B------:R-:W-:Y:S01]  /*4780*/  @!PT LDS RZ, [RZ] ;  /* 0x00000000fffff984 */ /* 0x000fe20000000800 */
[----:B------:R-:W-:Y:S01]  /*4790*/  @!PT LDS RZ, [RZ] ;  /* 0x00000000fffff984 */ /* 0x000fe20000000800 */
[----:B------:R-:W-:Y:S01]  /*47a0*/  @!PT LDS RZ, [RZ] ;  /* 0x00000000fffff984 */ /* 0x000fe20000000800 */
[----:B------:R-:W-:Y:S01]  /*47b0*/  @!PT LDS RZ, [RZ] ;  /* 0x00000000fffff984 */ /* 0x000fe20000000800 */
[----:B------:R1:W-:Y:S06]  /*47c0*/  MEMBAR.ALL.CTA ;  /* 0x0000000000007992 */ /* 0x0003ec0000008000 */
[----:B-1----:R-:W1:Y:S01]  /*47d0*/  FENCE.VIEW.ASYNC.S ;  /* 0x00000000000073c6 */ /* 0x002e620000000000 */
[----:B---3--:R-:W-:Y:S11]  /*47e0*/  LOP3.LUT P0, RZ, R10, 0x1, RZ, 0xc0, !PT ;  /* 0x000000010aff7812 */ /* 0x008ff6000780c0ff */
[----:B------:R-:W-:Y:S02]  /*47f0*/  @!UPT UIADD3 URZ, UPT, UPT, URZ, URZ, URZ ;  /* 0x000000fffffff290 */ /* 0x000fe4000fffe0ff */
[----:B-1----:R-:W-:Y:S01]  /*4800*/  VOTEU.ANY UP1, P0 ;  /* 0x0000000000ff7886 */ /* 0x002fe20000020100 */
[----:B------:R-:W-:Y:S11]  /*4810*/  PLOP3.LUT P0, PT, PT, PT, UP1, 0x80, 0x8 ;  /* 0x000000000008781c */ /* 0x000ff60003f0f018 */
[----:B------:R-:W-:Y:S02]  /*4820*/  @!UPT UIADD3 URZ, UPT, UPT, URZ, URZ, URZ ;  /* 0x000000fffffff290 */ /* 0x000fe4000fffe0ff */
[----:B--2---:R-:W-:Y:S02]  /*4830*/  @P0 SHF.R.U32.HI R0, RZ, 0x10, R9 ;  /* 0x00000010ff000819 */ /* 0x004fe40000011609 */
[----:B------:R-:W-:Y:S02]  /*4840*/  @P0 MOV R6, R8 ;  /* 0x0000000800060202 */ /* 0x000fe40000000f00 */
[----:B------:R-:W-:Y:S01]  /*4850*/  @P0 R2UR UR4, R0 ;  /* 0x00000000000402ca */ /* 0x000fe200000e0000 */
[----:B------:R-:W-:Y:S01]  /*4860*/  VIADD R0, R7, 0x100 ;  /* 0x0000010007007836 */ /* 0x000fe20000000000 */
[----:B------:R-:W-:Y:S02]  /*4870*/  @P0 LOP3.LUT R8, R9, 0xffff, RZ, 0xc0, !PT ;  /* 0x0000ffff09080812 */ /* 0x000fe400078ec0ff */
[----:B------:R-:W-:Y:S02]  /*4880*/  @P0 R2UR UR6, R6 ;  /* 0x00000000060602ca */ /* 0x000fe400000e0000 */
[----:B------:R-:W-:Y:S02]  /*4890*/  PRMT R0, RZ, 0x654, R0 ;  /* 0x00000654ff007816 */ /* 0x000fe40000000000 */
[----:B------:R-:W-:Y:S02]  /*48a0*/  @P0 R2UR UR5, R8 ;  /* 0x00000000080502ca */ /* 0x000fe400000e0000 */
[----:B------:R1:W-:Y:S03]  /*48b0*/  SYNCS.ARRIVE.TRANS64.RED.A1T0 RZ, [R0+URZ], RZ ;  /* 0x000000ff00ff79a7 */ /* 0x0003e600081004ff */
[----:B------:R-:W-:Y:S04]  /*48c0*/  @UP1 UMOV UR24, UR4 ;  /* 0x0000000400181c82 */ /* 0x000fe80008000000 */
[----:B------:R-:W-:Y:S04]  /*48d0*/  @UP1 UMOV UR13, UR6 ;  /* 0x00000006000d1c82 */ /* 0x000fe80008000000 */
[----:B------:R-:W-:Y:S01]  /*48e0*/  @UP1 UMOV UR7, UR5 ;  /* 0x0000000500071c82 */ /* 0x000fe20008000000 */
[----:B------:R-:W-:Y:S05]  /*48f0*/  BRA.U !UP0, `(.L_x_86) ;  /* 0x0000000108a47547 */ /* 0x000fea000b800000 */
[----:B------:R-:W-:Y:S02]  /*4900*/  UIMAD.WIDE.U32 UR10, UR7, UR31, URZ ;  /* 0x0000001f070a72a5 */ /* 0x000fe4000f8e00ff */
[----:B------:R-:W-:Y:S02]  /*4910*/  UIMAD.WIDE.U32 UR18, UR13, UR28, URZ ;  /* 0x0000001c0d1272a5 */ /* 0x000fe4000f8e00ff */
[----:B------:R-:W-:Y:S02]  /*4920*/  USEL UR4, UR25, UR27, !UP5 ;  /* 0x0000001b19047287 */ /* 0x000fe4000e800000 */
[----:B------:R-:W-:Y:S02]  /*4930*/  USEL UR8, UR26, UR32, !UP6 ;  /* 0x000000201a087287 */ /* 0x000fe4000f000000 */
[----:B------:R-:W-:Y:S02]  /*4940*/  UIMAD.WIDE.U32 UR20, UR4, UR14, URZ ;  /* 0x0000000e041472a5 */ /* 0x000fe4000f8e00ff */
[----:B------:R-:W-:Y:S01]  /*4950*/  UIMAD.WIDE.U32 UR22, UR8, UR14, URZ ;  /* 0x0000000e081672a5 */ /* 0x000fe2000f8e00ff */
[----:B------:R-:W-:Y:S02]  /*4960*/  UMOV UR5, UR11 ;  /* 0x0000000b00057c82 */ /* 0x000fe40008000000 */
[----:B------:R-:W-:Y:S03]  /*4970*/  USHF.R.U32.HI UR6, URZ, UR35, UR5 ;  /* 0x00000023ff067299 */ /* 0x000fe60008011605 */
[----:B------:R-:W-:Y:S01]  /*4980*/  UMOV UR5, UR19 ;  /* 0x0000001300057c82 */ /* 0x000fe20008000000 */
[----:B------:R-:W-:Y:S02]  /*4990*/  USEL UR6, UR7, UR6, !UP5 ;  /* 0x0000000607067287 */ /* 0x000fe4000e800000 */
[----:B------:R-:W-:Y:S02]  /*49a0*/  USHF.R.U32.HI UR9, URZ, UR29, UR5 ;  /* 0x0000001dff097299 */ /* 0x000fe40008011605 */
[----:B------:R-:W-:Y:S01]  /*49b0*/  UIMAD.WIDE.U32 UR10, UR6, UR14, URZ ;  /* 0x0000000e060a72a5 */ /* 0x000fe2000f8e00ff */
[----:B------:R-:W-:Y:S02]  /*49c0*/  UMOV UR5, UR21 ;  /* 0x0000001500057c82 */ /* 0x000fe40008000000 */
[----:B------:R-:W-:Y:S03]  /*49d0*/  @UP4 USHF.R.U32.HI UR4, URZ, UR15, UR5 ;  /* 0x0000000fff044299 */ /* 0x000fe60008011605 */
[----:B------:R-:W-:Y:S01]  /*49e0*/  UMOV UR5, UR23 ;  /* 0x0000001700057c82 */ /* 0x000fe20008000000 */
[----:B------:R-:W-:Y:S02]  /*49f0*/  UIMAD UR4, UR40, UR4, URZ ;  /* 0x00000004280472a4 */ /* 0x000fe4000f8e02ff */
[----:B------:R-:W-:Y:S02]  /*4a00*/  @UP4 USHF.R.U32.HI UR8, URZ, UR15, UR5 ;  /* 0x0000000fff084299 */ /* 0x000fe40008011605 */
[----:B------:R-:W-:Y:S02]  /*4a10*/  USEL UR5, UR13, UR9, !UP6 ;  /* 0x000000090d057287 */ /* 0x000fe4000f000000 */
[----:B------:R-:W-:Y:S02]  /*4a20*/  UIMAD UR9, UR40, UR8, URZ ;  /* 0x00000008280972a4 */ /* 0x000fe4000f8e02ff */
[----:B------:R-:W-:Y:S03]  /*4a30*/  UISETP.GE.AND UP0, UPT, UR6, UR4, UPT ;  /* 0x000000040600728c */ /* 0x000fe6000bf06270 */
[----:B------:R-:W-:Y:S01]  /*4a40*/  UMOV UR4, UR11 ;  /* 0x0000000b00047c82 */ /* 0x000fe20008000000 */
[----:B------:R-:W-:Y:S02]  /*4a50*/  UISETP.GE.OR UP0, UPT, UR5, UR9, UP0 ;  /* 0x000000090500728c */ /* 0x000fe40008706670 */
[----:B------:R-:W-:Y:S02]  /*4a60*/  USHF.R.U32.HI UR4, URZ, UR15, UR4 ;  /* 0x0000000fff047299 */ /* 0x000fe40008011604 */
[----:B------:R-:W-:Y:S02]  /*4a70*/  UIMAD.WIDE.U32 UR10, UR5, UR14, URZ ;  /* 0x0000000e050a72a5 */ /* 0x000fe4000f8e00ff */
[----:B------:R-:W-:Y:S04]  /*4a80*/  USEL UR12, UR6, UR4, !UP4 ;  /* 0x00000004060c7287 */ /* 0x000fe8000e000000 */
[----:B------:R-:W-:Y:S01]  /*4a90*/  UIADD3 UR9, UPT, UPT, -UR12, URZ, URZ ;  /* 0x000000ff0c097290 */ /* 0x000fe2000fffe1ff */
[----:B------:R-:W-:Y:S02]  /*4aa0*/  @!UP0 UMOV UR4, UR11 ;  /* 0x0000000b00048c82 */ /* 0x000fe40008000000 */
[----:B------:R-:W-:Y:S02]  /*4ab0*/  @!UP0 USHF.R.U32.HI UR4, URZ, UR15, UR4 ;  /* 0x0000000fff048299 */ /* 0x000fe40008011604 */
[----:B------:R-:W-:Y:S02]  /*4ac0*/  UIMAD UR9, UR40, UR9, UR6 ;  /* 0x00000009280972a4 */ /* 0x000fe4000f8e0206 */
[----:B------:R-:W-:Y:S04]  /*4ad0*/  @!UP0 USEL UR4, UR5, UR4, !UP4 ;  /* 0x0000000405048287 */ /* 0x000fe8000e000000 */
[----:B------:R-:W-:Y:S02]  /*4ae0*/  @!UP0 UIMAD UR9, UR8, UR9, UR4 ;  /* 0x00000009080982a4 */ /* 0x000fe4000f8e0204 */
[----:B------:R-:W-:Y:S02]  /*4af0*/  @!UP0 UIADD3 UR10, UPT, UPT, UR12, -UR4, URZ ;  /* 0x800000040c0a8290 */ /* 0x000fe4000fffe0ff */
[----:B------:R-:W-:Y:S02]  /*4b00*/  UIADD3 UR4, UPT, UPT, -UR5, URZ, URZ ;  /* 0x000000ff05047290 */ /* 0x000fe4000fffe1ff */
[----:B------:R-:W-:Y:S02]  /*4b10*/  UIADD3 UR8, UPT, UPT, -UR6, URZ, URZ ;  /* 0x000000ff06087290 */ /* 0x000fe4000fffe1ff */
[----:B------:R-:W-:Y:S02]  /*4b20*/  @!UP0 UIMAD UR6, UR10, UR40, UR5 ;  /* 0x000000280a0682a4 */ /* 0x000fe4000f8e0205 */
[----:B------:R-:W-:Y:S02]  /*4b30*/  UIMAD UR13, UR16, UR4, UR13 ;  /* 0x00000004100d72a4 */ /* 0x000fe4000f8e020d */
[----:B------:R-:W-:Y:S01]  /*4b40*/  UIMAD UR7, UR30, UR8, UR7 ;  /* 0x000000081e0772a4 */ /* 0x000fe2000f8e0207 */
[----:B------:R-:W-:Y:S02]  /*4b50*/  @!UP0 UMOV UR5, UR9 ;  /* 0x0000000900058c82 */ /* 0x000fe40008000000 */
[----:B------:R-:W-:Y:S02]  /*4b60*/  UIMAD UR13, UR5, UR16, UR13 ;  /* 0x00000010050d72a4 */ /* 0x000fe4000f8e020d */
[----:B------:R-:W-:Y:S11]  /*4b70*/  UIMAD UR7, UR6, UR30, UR7 ;  /* 0x0000001e060772a4 */ /* 0x000ff6000f8e0207 */
[----:B------:R-:W-:Y:S01]  /*4b80*/  @!UPT UIADD3 URZ, UPT, UPT, URZ, URZ, URZ ;  /* 0x000000fffffff290 */ /* 0x000fe2000fffe0ff */
.L_x_86:
[----:B------:R-:W2:Y:S01]  /*4b90*/  @!UP2 LDCU.128 UR20, c[0x0][0xb10] ;  /* 0x00016200ff14a7ac */ /* 0x000ea20008000c00 */
[C---:B----4-:R-:W-:Y:S02]  /*4ba0*/  ISETP.NE.U32.AND P1, PT, R4.reuse, RZ, PT ;  /* 0x000000ff0400720c */ /* 0x050fe40003f25070 */
[----:B------:R-:W-:Y:S02]  /*4bb0*/  ISETP.NE.U32.AND P0, PT, R4, RZ, PT ;  /* 0x000000ff0400720c */ /* 0x000fe40003f05070 */
[C---:B------:R-:W-:Y:S02]  /*4bc0*/  ISETP.NE.AND.EX P1, PT, R5.reuse, RZ, PT, P1 ;  /* 0x000000ff0500720c */ /* 0x040fe40003f25310 */
[----:B------:R-:W-:Y:S01]  /*4bd0*/  ISETP.NE.AND.EX P0, PT, R5, RZ, PT, P0 ;  /* 0x000000ff0500720c */ /* 0x000fe20003f05300 */
[----:B------:R-:W3:Y:S01]  /*4be0*/  @!UP2 LDCU UR5, c[0x0][0xb0c] ;  /* 0x00016180ff05a7ac */ /* 0x000ee20008000800 */
[----:B------:R-:W-:Y:S01]  /*4bf0*/  SHF.L.U32 R6, R15, 0x1f, RZ ;  /* 0x0000001f0f067819 */ /* 0x000fe200000006ff */
[----:B--2---:R-:W-:Y:S07]  /*4c00*/  UIMAD.WIDE.U32 UR8, UR13, UR20, URZ ;  /* 0x000000140d0872a5 */ /* 0x004fee000f8e00ff */
[----:B------:R-:W-:Y:S01]  /*4c10*/  @!UP2 UMOV UR4, UR9 ;  /* 0x000000090004ac82 */ /* 0x000fe20008000000 */
[----:B---3--:R-:W-:Y:S02]  /*4c20*/  @!UP2 UISETP.NE.AND UP0, UPT, UR5, 0x1, UPT ;  /* 0x000000010500a88c */ /* 0x008fe4000bf05270 */
[----:B------:R-:W-:Y:S02]  /*4c30*/  @!UP2 USHF.R.U32.HI UR4, URZ, UR21, UR4 ;  /* 0x00000015ff04a299 */ /* 0x000fe40008011604 */
[----:B------:R-:W-:Y:S02]  /*4c40*/  UIMAD.WIDE.U32 UR8, UR7, UR23, URZ ;  /* 0x00000017070872a5 */ /* 0x000fe4000f8e00ff */
[----:B------:R-:W-:Y:S02]  /*4c50*/  @!UP2 USEL UR10, UR13, UR4, !UP0 ;  /* 0x000000040d0aa287 */ /* 0x000fe4000c000000 */
[----:B------:R-:W-:Y:S03]  /*4c60*/  @!UP2 UISETP.NE.AND UP0, UPT, UR22, 0x1, UPT ;  /* 0x000000011600a88c */ /* 0x000fe6000bf05270 */
[----:B------:R-:W-:Y:S02]  /*4c70*/  @!UP2 UMOV UR6, UR9 ;  /* 0x000000090006ac82 */ /* 0x000fe40008000000 */
[----:B------:R-:W2:Y:S02]  /*4c80*/  @!UP2 LDCU UR4, c[0x0][0xb20] ;  /* 0x00016400ff04a7ac */ /* 0x000ea40008000800 */
[----:B--2---:R-:W-:Y:S04]  /*4c90*/  @!UP2 USHF.R.U32.HI UR6, URZ, UR4, UR6 ;  /* 0x00000004ff06a299 */ /* 0x004fe80008011606 */
[----:B------:R-:W-:Y:S04]  /*4ca0*/  @!UP2 USEL UR6, UR7, UR6, !UP0 ;  /* 0x000000060706a287 */ /* 0x000fe8000c000000 */
[----:B------:R-:W-:Y:S02]  /*4cb0*/  @!UP2 UIADD3 UR4, UPT, UPT, -UR10, UR6, URZ ;  /* 0x000000060a04a290 */ /* 0x000fe4000fffe1ff */
[----:B------:R-:W-:Y:S02]  /*4cc0*/  @!UP2 UIADD3 UR6, UPT, UPT, UR10, -UR6, URZ ;  /* 0x800000060a06a290 */ /* 0x000fe4000fffe0ff */
[----:B------:R-:W-:Y:S02]  /*4cd0*/  @!UP2 UIMAD UR13, UR4, UR5, UR13 ;  /* 0x00000005040da2a4 */ /* 0x000fe4000f8e020d */
[----:B------:R-:W-:Y:S01]  /*4ce0*/  @!UP2 UIMAD UR7, UR6, UR22, UR7 ;  /* 0x000000160607a2a4 */ /* 0x000fe2000f8e0207 */
[----:B------:R-:W-:Y:S11]  /*4cf0*/  BRA.U UP3, `(.L_x_87) ;  /* 0x0000000103107547 */ /* 0x000ff6000b800000 */
[----:B------:R-:W-:Y:S04]  /*4d00*/  MOV R7, UR34 ;  /* 0x0000002200077c02 */ /* 0x000fe80008000f00 */
[----:B------:R-:W-:Y:S04]  /*4d10*/  SHF.L.U32 R7, R7, 0x1f, RZ ;  /* 0x0000001f07077819 */ /* 0x000fe800000006ff */
[----:B------:R-:W2:Y:S02]  /*4d20*/  SYNCS.PHASECHK.TRANS64.TRYWAIT P2, [UR17+0xe8], R7 ;  /* 0x0000e807ff0075a7 */ /* 0x000ea40008041111 */
[----:B--2---:R-:W-:Y:S05]  /*4d30*/  @!P2 BRA `(.L_x_88) ;  /* 0x0000002c002ca947 */ /* 0x004fea0003800000 */
.L_x_87:
[----:B------:R-:W-:Y:S05]  /*4d40*/  @!P1 BRA `(.L_x_89) ;  /* 0x0000000000309947 */ /* 0x000fea0003800000 */
[----:B------:R-:W-:Y:S01]  /*4d50*/  ISETP.NE.U32.AND P1, PT, R2, RZ, PT ;  /* 0x000000ff0200720c */ /* 0x000fe20003f25070 */
[----:B------:R-:W2:Y:S01]  /*4d60*/  LDCU.64 UR4, c[0x0][0x358] ;  /* 0x00006b00ff0477ac */ /* 0x000ea20008000a00 */
[----:B------:R-:W-:Y:S02]  /*4d70*/  IMAD.MOV.U32 R80, RZ, RZ, 0x1 ;  /* 0x00000001ff507424 */ /* 0x000fe400078e00ff */
[----:B------:R-:W-:Y:S11]  /*4d80*/  ISETP.NE.AND.EX P1, PT, R3, RZ, PT, P1 ;  /* 0x000000ff0300720c */ /* 0x000ff60003f25310 */
[----:B------:R-:W-:Y:S02]  /*4d90*/  @!UPT UIADD3 URZ, UPT, UPT, URZ, URZ, URZ ;  /* 0x000000fffffff290 */ /* 0x000fe4000fffe0ff */
[----:B------:R-:W3:Y:S01]  /*4da0*/  @P1 LDC.64 R8, c[0x0][0x888] ;  /* 0x00022200ff081b82 */ /* 0x000ee20000000a00 */
[----:B-1----:R-:W-:Y:S04]  /*4db0*/  @P1 IMAD R0, R4, UR36, RZ ;  /* 0x0000002404001c24 */ /* 0x002fe8000f8e02ff */
[----:B---3--:R-:W-:Y:S04]  /*4dc0*/  @P1 IMAD.WIDE R8, R0, 0x4, R8 ;  /* 0x0000000400081825 */ /* 0x008fe800078e0208 */
[----:B------:R-:W-:Y:S01]  /*4dd0*/  HFMA2 R0, -RZ, RZ, 0, 5.9604644775390625e-08 ;  /* 0x00000001ff007431 */ /* 0x000fe200000001ff */
[----:B--2--5:R2:W5:Y:S04]  /*4de0*/  @P1 LDG.E R39, desc[UR4][R8.64] ;  /* 0x0000000408271981 */ /* 0x024568000c1e1900 */
[----:B------:R-:W-:Y:S01]  /*4df0*/  @!P1 PRMT R80, R0, 0x7610, R80 ;  /* 0x0000761000509816 */ /* 0x000fe20000000050 */
[----:B--2---:R-:W3:Y:S06]  /*4e00*/  @!P1 LDC R39, c[0x0][0x880] ;  /* 0x00022000ff279b82 */ /* 0x004eec0000000800 */
.L_x_89:
[----:B---3-5:R-:W-:Y:S01]  /*4e10*/  @!P0 ISETP.EQ.AND P1, PT, R39, RZ, PT ;  /* 0x000000ff2700820c */ /* 0x028fe20003f22270 */
[----:B------:R-:W-:Y:S01]  /*4e20*/  @!UPT UIADD3 URZ, UPT, UPT, URZ, URZ, URZ ;  /* 0x000000fffffff290 */ /* 0x000fe2000fffe0ff */
[----:B------:R-:W-:Y:S11]  /*4e30*/  @!P0 BRA `(.L_x_90) ;  /* 0x0000000000188947 */ /* 0x000ff60003800000 */
[----:B------:R-:W-:Y:S02]  /*4e40*/  LOP3.LUT P0, RZ, R80, 0xff, RZ, 0xc0, !PT ;  /* 0x000000ff50ff7812 */ /* 0x000fe4000780c0ff */
[----:B------:R-:W-:Y:S04]  /*4e50*/  ISETP.NE.U32.AND P1, PT, R2, RZ, PT ;  /* 0x000000ff0200720c */ /* 0x000fe80003f25070 */
[----:B------:R-:W-:Y:S04]  /*4e60*/  ISETP.NE.AND.EX P1, PT, R3, RZ, PT, P1 ;  /* 0x000000ff0300720c */ /* 0x000fe80003f25310 */
[----:B------:R-:W-:Y:S03]  /*4e70*/  PLOP3.LUT P1, PT, P1, PT, PT, 0x8, 0x80 ;  /* 0x000000000080781c */ /* 0x000fe60000f2e170 */
[----:B------:R-:W-:Y:S11]  /*4e80*/  @P0 ISETP.EQ.AND P1, PT, R39, RZ, PT ;  /* 0x000000ff2700020c */ /* 0x000ff60003f22270 */
[----:B------:R-:W-:Y:S02]  /*4e90*/  @!UPT UIADD3 URZ, UPT, UPT, URZ, URZ, URZ ;  /* 0x000000fffffff290 */ /* 0x000fe4000fffe0ff */
.L_x_90:
[----:B------:R-:W2:Y:S01]  /*4ea0*/  SYNCS.PHASECHK.TRANS64.TRYWAIT P0, [UR17+0xd8], R6 ;  /* 0x0000d806ff0075a7 */ /* 0x000ea20008001111 */
[----:B------:R-:W-:Y:S02]  /*4eb0*/  ELECT P2, URZ, PT ;  /* 0x0000000000ff782f */ /* 0x000fe40003840000 */
[----:B------:R-:W-:Y:S01]  /*4ec0*/  IADD3 R14, PT, PT, R14, 0x1, RZ ;  /* 0x000000010e0e7810 */ /* 0x000fe20007ffe0ff */
[----:B--2---:R-:W-:Y:S10]  /*4ed0*/  @!P0 BRA `(.L_x_91) ;  /* 0x0000002800dc8947 */ /* 0x004ff40003800000 */
.L_x_160:
[----:B------:R-:W-:Y:S01]  /*4ee0*/  PLOP3.LUT P1, PT, P1, P2, PT, 0xf2, 0x2f ;  /* 0x00000000002f781c */ /* 0x000fe20000f25e72 */
[----:B------:R-:W-:Y:S01]  /*4ef0*/  UMOV UR18, 0x0 ;  /* 0x0000000000127882 */ /* 0x000fe20000000000 */
[----:B------:R-:W-:Y:S01]  /*4f00*/  UMOV UR19, 0x10000000 ;  /* 0x1000000000137882 */ /* 0x000fe20000000000 */
[----:B------:R-:W-:Y:S01]  /*4f10*/  UMOV UR12, UR36 ;  /* 0x00000024000c7c82 */ /* 0x000fe20008000000 */
[----:B------:R-:W-:Y:S01]  /*4f20*/  LOP3.LUT R15, R15, 0x1, RZ, 0x3c, !PT ;  /* 0x000000010f0f7812 */ /* 0x000fe200078e3cff */
[----:B------:R-:W-:Y:S01]  /*4f30*/  UPLOP3.LUT UP3, UPT, UPT, UPT, UPT, 0x80, 0x8 ;  /* 0x000000000008789c */ /* 0x000fe20003f6f070 */
[----:B------:R-:W-:Y:S07]  /*4f40*/  UMOV UR36, UR24 ;  /* 0x0000001800247c82 */ /* 0x000fee0008000000 */
[----:B-1----:R-:W-:Y:S01]  /*4f50*/  @!P1 IADD3 R6, P0, PT, R16, 0x580, RZ ;  /* 0x0000058010069810 */ /* 0x002fe20007f1e0ff */
[----:B------:R-:W-:Y:S03]  /*4f60*/  VOTEU.ALL UP0, P1 ;  /* 0x0000000000ff7886 */ /* 0x000fe60000800000 */
[----:B------:R-:W-:Y:S01]  /*4f70*/  @!P1 R2UR UR5, R6 ;  /* 0x00000000060592ca */ /* 0x000fe200000e0000 */
[----:B------:R-:W-:Y:S01]  /*4f80*/  @!P1 IMAD.X R0, RZ, RZ, R17, P0 ;  /* 0x000000ffff009224 */ /* 0x000fe200000e0611 */
[----:B------:R-:W-:Y:S01]  /*4f90*/  @!UP0 USHF.L.U32 UR10, UR45, 0x6, URZ ;  /* 0x000000062d0a8899 */ /* 0x000fe200080006ff */
[----:B------:R-:W-:Y:S01]  /*4fa0*/  ISETP.NE.AND P0, PT, R14, 0x2, PT ;  /* 0x000000020e00780c */ /* 0x000fe20003f05270 */
[----:B------:R-:W-:Y:S02]  /*4fb0*/  @!UP0 USHF.L.U32 UR11, UR46, 0x6, URZ ;  /* 0x000000062e0b8899 */ /* 0x000fe400080006ff */
[----:B------:R-:W-:Y:S01]  /*4fc0*/  @!P1 R2UR UR4, R0 ;  /* 0x00000000000492ca */ /* 0x000fe200000e0000 */
[----:B------:R-:W-:Y:S01]  /*4fd0*/  @!UP0 UIADD3 UR8, UPT, UPT, UR17, 0x200, URZ ;  /* 0x0000020011088890 */ /* 0x000fe2000fffe0ff */
[----:B------:R-:W-:Y:S01]  /*4fe0*/  SEL R0, RZ, 0x1, P0 ;  /* 0x00000001ff007807 */ /* 0x000fe20000000000 */
[----:B------:R-:W-:Y:S01]  /*4ff0*/  @!UP0 UIADD3 UR9, UPT, UPT, UR17, 0xd0, URZ ;  /* 0x000000d011098890 */ /* 0x000fe2000fffe0ff */
[----:B------:R-:W-:Y:S01]  /*5000*/  SEL R14, R14, RZ, P0 ;  /* 0x000000ff0e0e7207 */ /* 0x000fe20000000000 */
[----:B------:R-:W-:Y:S01]  /*5010*/  VOTEU.ALL UP0, P1 ;  /* 0x0000000000ff7886 */ /* 0x000fe20000800000 */
[----:B------:R-:W-:Y:S01]  /*5020*/  LOP3.LUT R13, R13, R0, RZ, 0x3c, !PT ;  /* 0x000000000d0d7212 */ /* 0x000fe200078e3cff */
[----:B------:R-:W-:Y:S01]  /*5030*/  IMAD.U32 R6, RZ, RZ, UR5 ;  /* 0x00000005ff067e24 */ /* 0x000fe2000f8e00ff */
[----:B------:R-:W-:Y:S02]  /*5040*/  UIADD3 UR45, UPT, UPT, UR7, UR57, URZ ;  /* 0x00000039072d7290 */ /* 0x000fe4000fffe0ff */
[----:B------:R-:W-:Y:S03]  /*5050*/  UIADD3 UR46, UPT, UPT, UR13, UR60, URZ ;  /* 0x0000003c0d2e7290 */ /* 0x000fe6000fffe0ff */
[----:B------:R-:W-:Y:S01]  /*5060*/  IMAD.U32 R7, RZ, RZ, UR4 ;  /* 0x00000004ff077e24 */ /* 0x000fe2000f8e00ff */
[----:B------:R-:W-:Y:S04]  /*5070*/  @!P1 R2UR UR4, R6 ;  /* 0x00000000060492ca */ /* 0x000fe800000e0000 */
[----:B------:R-:W-:Y:S11]  /*5080*/  @!P1 R2UR UR5, R7 ;  /* 0x00000000070592ca */ /* 0x000ff600000e0000 */
[----:B------:R-:W-:Y:S02]  /*5090*/  @!UPT UIADD3 URZ, UPT, UPT, URZ, URZ, URZ ;  /* 0x000000fffffff290 */ /* 0x000fe4000fffe0ff */
[----:B------:R2:W-:Y:S01]  /*50a0*/  @!UP0 UTMALDG.3D [UR8], [UR4], desc[UR18] ;  /* 0x00001208040085b4 */ /* 0x0005e20008011000 */
[----:B------:R2:W-:Y:S01]  /*50b0*/  @!P1 SYNCS.ARRIVE.TRANS64.RED.A0TR RZ, [UR17+0xd0], R12 ;  /* 0x0000d00cffff99a7 */ /* 0x0005e20008300411 */
[----:B------:R-:W-:Y:S01]  /*50c0*/  SYNCS.ARRIVE.TRANS64.RED.A1T0 RZ, [UR48], RZ ;  /* 0x000000ffffff79a7 */ /* 0x000fe20008100430 */
[----:B------:R-:W-:Y:S05]  /*50d0*/  BRA.U UP1, `(.L_x_92) ;  /* 0xfffffff5018c7547 */ /* 0x000fea000b83ffff */
[----:B------:R-:W-:Y:S07]  /*50e0*/  MOV R0, UR17 ;  /* 0x0000001100007c02 */ /* 0x000fee0008000f00 */
.L_x_93:
[----:B-1----:R-:W-:-:S04]  /*50f0*/  SHF.L.U32 R2, R15, 0x1f, RZ ;  /* 0x0000001f0f027819 */ /* 0x002fc800000006ff */
[----:B------:R1:W3:Y:S03]  /*5100*/  SYNCS.PHASECHK.TRANS64.TRYWAIT P0, [R0+URZ+0xd8], R2 ;  /* 0x0000d802000075a7 */ /* 0x0002e600080011ff */
[----:B---3--:R-:W-:Y:S05]  /*5110*/  @!P0 NANOSLEEP.SYNCS 0x989680 ;  /* 0x009896800000895d */ /* 0x008fea0003900000 */
[----:B------:R-:W3:Y:S02]  /*5120*/  @!P0 SYNCS.PHASECHK.TRANS64 P0, [R0+URZ+0xd8], R2 ;  /* 0x0000d802000085a7 */ /* 0x000ee400080010ff */
[----:B--23--:R-:W-:Y:S05]  /*5130*/  @P0 EXIT ;  /* 0x000000000000094d */ /* 0x00cfea0003800000 */
[----:B------:R-:W-:Y:S05]  /*5140*/  BRA `(.L_x_93) ;  /* 0xfffffffc00e87947 */ /* 0x000fea000383ffff */
.L_x_84:
[----:B------:R-:W-:-:S06]  /*5150*/  UISETP.GE.AND UP0, UPT, UR22, 0x4, UPT ;  /* 0x000000041600788c */ /* 0x000fcc000bf06270 */
[----:B------:R-:W-:-:S13]  /*5160*/  PLOP3.LUT P0, PT, PT, PT, UP0, 0x80, 0x8 ;  /* 0x000000000008781c */ /* 0x000fda0003f0f008 */
[----:B------:R-:W-:Y:S05]  /*5170*/  @!P0 EXIT ;  /* 0x000000000000894d */ /* 0x000fea0003800000 */
[----:B------:R-:W-:Y:S01]  /*5180*/  BAR.SYNC.DEFER_BLOCKING 0x6, 0xa0 ;  /* 0x0182800000007b1d */ /* 0x000fe20000010000 */
[C---:B------:R-:W-:Y:S01]  /*5190*/  IMAD.SHL.U32 R7, R69.reuse, 0x40, RZ ;  /* 0x0000004045077824 */ /* 0x040fe200078e00ff */
[----:B------:R-:W-:Y:S01]  /*51a0*/  CS2R R84, SRZ ;  /* 0x0000000000547805 */ /* 0x000fe2000001ff00 */
[C---:B------:R-:W-:Y:S01]  /*51b0*/  IMAD.SHL.U32 R4, R69.reuse, 0x20, RZ ;  /* 0x0000002045047824 */ /* 0x040fe200078e00ff */
[----:B------:R-:W-:Y:S01]  /*51c0*/  CS2R R82, SRZ ;  /* 0x0000000000527805 */ /* 0x000fe2000001ff00 */
[----:B------:R-:W-:Y:S01]  /*51d0*/  IMAD.SHL.U32 R5, R69, 0x8, RZ ;  /* 0x0000000845057824 */ /* 0x000fe200078e00ff */
[----:B------:R-:W-:Y:S01]  /*51e0*/  UMOV UR44, 0x400 ;  /* 0x00000400002c7882 */ /* 0x000fe20000000000 */
[----:B------:R-:W-:Y:S01]  /*51f0*/  LOP3.LUT R6, R7, 0x180, RZ, 0xc0, !PT ;  /* 0x0000018007067812 */ /* 0x000fe200078ec0ff */
[----:B------:R-:W-:Y:S01]  /*5200*/  ULEA UR44, UR48, UR44, 0x18 ;  /* 0x0000002c302c7291 */ /* 0x000fe2000f8ec0ff */
[----:B------:R-:W-:Y:S01]  /*5210*/  LOP3.LUT R4, R4, 0xc00, RZ, 0xc0, !PT ;  /* 0x00000c0004047812 */ /* 0x000fe200078ec0ff */
[----:B------:R-:W1:Y:S01]  /*5220*/  LDC.64 R74, c[0x0][0x888] ;  /* 0x00022200ff4a7b82 */ /* 0x000e620000000a00 */
[----:B------:R-:W-:Y:S01]  /*5230*/  LOP3.LUT R5, R6, 0x30, R5, 0xf8, !PT ;  /* 0x0000003006057812 */ /* 0x000fe200078ef805 */
[C---:B------:R-:W-:Y:S01]  /*5240*/  IMAD.SHL.U32 R6, R69.reuse, 0x2, RZ ;  /* 0x0000000245067824 */ /* 0x040fe200078e00ff */
[--C-:B------:R-:W-:Y:S01]  /*5250*/  LOP3.LUT R4, R4, 0x40, R7.reuse, 0xf8, !PT ;  /* 0x0000004004047812 */ /* 0x100fe200078ef807 */
[C---:B------:R-:W-:Y:S01]  /*5260*/  IMAD.U32 R37, R69.reuse, 0x10000, RZ ;  /* 0x0001000045257824 */ /* 0x040fe200078e00ff */
[----:B------:R-:W-:Y:S01]  /*5270*/  UIADD3 UR4, UPT, UPT, UR44, 0x1200, URZ ;  /* 0x000012002c047890 */ /* 0x000fe2000fffe0ff */
[----:B------:R-:W-:Y:S01]  /*5280*/  IMAD.SHL.U32 R78, R69, 0x10, RZ ;  /* 0x00000010454e7824 */ /* 0x000fe200078e00ff */
[----:B------:R-:W-:Y:S01]  /*5290*/  LOP3.LUT R5, R5, 0x20, R6, 0x78, !PT ;  /* 0x0000002005057812 */ /* 0x000fe200078e7806 */
[----:B------:R-:W2:Y:S01]  /*52a0*/  LDC.64 R76, c[0x0][0x890] ;  /* 0x00022400ff4c7b82 */ /* 0x000ea20000000a00 */
[----:B------:R-:W-:Y:S01]  /*52b0*/  LOP3.LUT R4, R4, 0x200, R7, 0xf8, !PT ;  /* 0x0000020004047812 */ /* 0x000fe200078ef807 */
[----:B------:R-:W-:Y:S01]  /*52c0*/  IMAD.MOV.U32 R36, RZ, RZ, RZ ;  /* 0x000000ffff247224 */ /* 0x000fe200078e00ff */
[----:B------:R-:W-:Y:S01]  /*52d0*/  LOP3.LUT R37, R37, 0x600000, RZ, 0xc0, !PT ;  /* 0x0060000025257812 */ /* 0x000fe200078ec0ff */
[----:B------:R-:W-:Y:S01]  /*52e0*/  IMAD.U32 R86, RZ, RZ, UR4 ;  /* 0x00000004ff567e24 */ /* 0x000fe2000f8e00ff */
[----:B------:R-:W-:Y:S01]  /*52f0*/  LOP3.LUT R79, R4, R5, RZ, 0xfc, !PT ;  /* 0x00000005044f7212 */ /* 0x000fe200078efcff */
[----:B------:R-:W3:Y:S01]  /*5300*/  LDS R0, [UR44+0x1a0] ;  /* 0x0001a02cff007984 */ /* 0x000ee20008000800 */
[----:B------:R-:W-:Y:S01]  /*5310*/  LOP3.LUT R78, R78, 0x20, RZ, 0xc0, !PT ;  /* 0x000000204e4e7812 */ /* 0x000fe200078ec0ff */
[----:B------:R-:W4:Y:S01]  /*5320*/  LDC.64 R72, c[0x0][0x8b0] ;  /* 0x00022c00ff487b82 */ /* 0x000f220000000a00 */
[----:B------:R-:W1:Y:S01]  /*5330*/  LDCU UR50, c[0x0][0x370] ;  /* 0x00006e00ff3277ac */ /* 0x000e620008000800 */
[----:B------:R-:W-:Y:S01]  /*5340*/  VIADD R4, R79, UR44 ;  /* 0x0000002c4f047c36 */ /* 0x000fe20008000000 */
[----:B------:R-:W1:Y:S04]  /*5350*/  LDCU.64 UR62, c[0x0][0x348] ;  /* 0x00006900ff3e77ac */ /* 0x000e680008000a00 */
[----:B------:R-:W-:Y:S01]  /*5360*/  IADD3 R78, PT, PT, -R78, 0x200, R4 ;  /* 0x000002004e4e7810 */ /* 0x000fe20007ffe104 */
[----:B------:R-:W1:Y:S01]  /*5370*/  LDC.64 R70, c[0x0][0x8a8] ;  /* 0x00022a00ff467b82 */ /* 0x000e620000000a00 */
[----:B------:R-:W1:Y:S01]  /*5380*/  LDCU UR41, c[0x0][0xb0c] ;  /* 0x00016180ff2977ac */ /* 0x000e620008000800 */
[----:B------:R-:W1:Y:S01]  /*5390*/  LDCU UR39, c[0x0][0xb30] ;  /* 0x00016600ff2777ac */ /* 0x000e620008000800 */
[----:B------:R-:W1:Y:S01]  /*53a0*/  LDCU.64 UR58, c[0x0][0x888] ;  /* 0x00011100ff3a77ac */ /* 0x000e620008000a00 */
[----:B------:R-:W1:Y:S01]  /*53b0*/  LDCU.64 UR42, c[0x0][0xb28] ;  /* 0x00016500ff2a77ac */ /* 0x000e620008000a00 */
[----:B------:R-:W1:Y:S01]  /*53c0*/  LDCU.128 UR52, c[0x0][0xb10] ;  /* 0x00016200ff3477ac */ /* 0x000e620008000c00 */
[----:B------:R-:W1:Y:S01]  /*53d0*/  LDCU UR49, c[0x0][0x374] ;  /* 0x00006e80ff3177ac */ /* 0x000e620008000800 */
[----:B------:R-:W-:Y:S01]  /*53e0*/  UIADD3 UR56, UPT, UPT, UR44, 0x200, URZ ;  /* 0x000002002c387890 */ /* 0x000fe2000fffe0ff */
[----:B---3--:R-:W-:-:S11]  /*53f0*/  IMAD.IADD R37, R0, 0x1, R37 ;  /* 0x0000000100257824 */ /* 0x008fd600078e0225 */
.L_x_111:
[----:B------:R-:W-:Y:S02]  /*5400*/  LEA R3, R82, UR44, 0x3 ;  /* 0x0000002c52037c11 */ /* 0x000fe4000f8e18ff */
[----:B------:R-:W-:Y:S02]  /*5410*/  SHF.L.U32 R0, R84, 0x1f, RZ ;  /* 0x0000001f54007819 */ /* 0x000fe400000006ff */
[----:B-1----:R-:W-:Y:S02]  /*5420*/  LEA R4, R82, UR44, 0x4 ;  /* 0x0000002c52047c11 */ /* 0x002fe4000f8e20ff */
[----:B------:R-:W3:Y:S02]  /*5430*/  SYNCS.PHASECHK.TRANS64.TRYWAIT P0, [R3+URZ+0xf0], R0 ;  /* 0x0000f000030075a7 */ /* 0x000ee400080011ff */
[----:B--23--:R-:W-:Y:S05]  /*5440*/  @!P0 BRA `(.L_x_94) ;  /* 0x0000002400988947 */ /* 0x00cfea0003800000 */
.L_x_161:
[----:B------:R-:W1:Y:S01]  /*5450*/  LDS.128 R4, [R4+0x180] ;  /* 0x0001800004047984 */ /* 0x000e620000000c00 */
[----:B------:R-:W-:Y:S01]  /*5460*/  UISETP.GE.AND UP0, UPT, UR40, 0x1, UPT ;  /* 0x000000012800788c */ /* 0x000fe2000bf06270 */
[----:B------:R-:W-:Y:S01]  /*5470*/  @!PT LDS RZ, [RZ] ;  /* 0x00000000fffff984 */ /* 0x000fe20000000800 */
[----:B------:R-:W-:Y:S01]  /*5480*/  @!PT LDS RZ, [RZ] ;  /* 0x00000000fffff984 */ /* 0x000fe20000000800 */
[----:B------:R-:W-:Y:S01]  /*5490*/  @!PT LDS RZ, [RZ] ;  /* 0x00000000fffff984 */ /* 0x000fe20000000800 */
[----:B------:R-:W-:Y:S01]  /*54a0*/  @!PT LDS RZ, [RZ] ;  /* 0x00000000fffff984 */ /* 0x000fe20000000800 */
[----:B------:R2:W-:Y:S06]  /*54b0*/  MEMBAR.ALL.CTA ;  /* 0x0000000000007992 */ /* 0x0005ec0000008000 */
[----:B--2---:R-:W2:Y:S01]  /*54c0*/  FENCE.VIEW.ASYNC.S ;  /* 0x00000000000073c6 */ /* 0x004ea20000000000 */
[----:B-1----:R-:W-:Y:S11]  /*54d0*/  LOP3.LUT P0, RZ, R6, 0x1, RZ, 0xc0, !PT ;  /* 0x0000000106ff7812 */ /* 0x002ff6000780c0ff */
[----:B------:R-:W-:Y:S02]  /*54e0*/  @!UPT UIADD3 URZ, UPT, UPT, URZ, URZ, URZ ;  /* 0x000000fffffff290 */ /* 0x000fe4000fffe0ff */
[----:B--2---:R-:W-:Y:S01]  /*54f0*/  VOTEU.ANY UP1, P0 ;  /* 0x0000000000ff7886 */ /* 0x004fe20000020100 */
[----:B------:R-:W-:Y:S01]  /*5500*/  PLOP3.LUT P0, PT, PT, PT, UP1, 0x80, 0x8 ;  /* 0x000000000008781c */ /* 0x000fe20003f0f018 */
[----:B------:R-:W-:Y:S11]  /*5510*/  UP2UR UR47, UPR, URZ, 0x2 ;  /* 0x00000002ff2f7883 */ /* 0x000ff60008000000 */
[----:B------:R-:W-:Y:S01]  /*5520*/  @!UPT UIADD3 URZ, UPT, UPT, URZ, URZ, URZ ;  /* 0x000000fffffff290 */ /* 0x000fe2000fffe0ff */
[----:B---3--:R-:W-:Y:S02]  /*5530*/  @P0 SHF.R.U32.HI R0, RZ, 0x10, R5 ;  /* 0x00000010ff000819 */ /* 0x008fe40000011605 */
        /* <DEDUP_REMOVED lines=12> */
[----:B------:R-:W2:Y:S01]  /*5600*/  LDCU UR12, c[0x0][0xb20] ;  /* 0x00016400ff0c77ac */ /* 0x000ea20008000800 */
[----:B------:R-:W-:Y:S02]  /*5610*/  UIMAD.WIDE.U32 UR4, UR49, UR55, URZ ;  /* 0x00000037310472a5 */ /* 0x000fe4000f8e00ff */
[----:B------:R-:W-:Y:S02]  /*5620*/  UIMAD.WIDE.U32 UR6, UR50, UR52, URZ ;  /* 0x00000034320672a5 */ /* 0x000fe4000f8e00ff */
[----:B------:R-:W-:Y:S02]  /*5630*/  UISETP.NE.AND UP0, UPT, UR54, 0x1, UPT ;  /* 0x000000013600788c */ /* 0x000fe4000bf05270 */
[----:B------:R-:W-:Y:S02]  /*5640*/  UIMAD.WIDE.U32 UR8, UR37, UR55, URZ ;  /* 0x00000037250872a5 */ /* 0x000fe4000f8e00ff */
[----:B------:R-:W-:Y:S02]  /*5650*/  UIMAD.WIDE.U32 UR10, UR38, UR52, URZ ;  /* 0x00000034260a72a5 */ /* 0x000fe4000f8e00ff */
[----:B------:R-:W-:Y:S02]  /*5660*/  UISETP.NE.AND UP1, UPT, UR41, 0x1, UPT ;  /* 0x000000012900788c */ /* 0x000fe4000bf25270 */
[----:B------:R-:W-:Y:S01]  /*5670*/  UISETP.NE.AND UP2, UPT, UR40, 0x1, UPT ;  /* 0x000000012800788c */ /* 0x000fe2000bf45270 */
[----:B------:R-:W-:Y:S02]  /*5680*/  UMOV UR4, UR5 ;  /* 0x0000000500047c82 */ /* 0x000fe40008000000 */
[----:B--2---:R-:W-:Y:S03]  /*5690*/  USHF.R.U32.HI UR5, URZ, UR12, UR4 ;  /* 0x0000000cff057299 */ /* 0x004fe60008011604 */
[----:B------:R-:W-:Y:S02]  /*56a0*/  UMOV UR4, UR7 ;  /* 0x0000000700047c82 */ /* 0x000fe40008000000 */
[----:B------:R-:W-:Y:S02]  /*56b0*/  USHF.R.U32.HI UR7, URZ, UR53, UR4 ;  /* 0x00000035ff077299 */ /* 0x000fe40008011604 */
[----:B------:R-:W-:Y:S02]  /*56c0*/  USEL UR4, UR49, UR5, !UP0 ;  /* 0x0000000531047287 */ /* 0x000fe4000c000000 */
[----:B------:R-:W-:Y:S01]  /*56d0*/  USEL UR7, UR50, UR7, !UP1 ;  /* 0x0000000732077287 */ /* 0x000fe2000c800000 */
[----:B------:R-:W-:Y:S01]  /*56e0*/  UMOV UR5, UR9 ;  /* 0x0000000900057c82 */ /* 0x000fe20008000000 */
[----:B------:R-:W-:Y:S02]  /*56f0*/  UIMAD.WIDE.U32 UR8, UR4, UR42, URZ ;  /* 0x0000002a040872a5 */ /* 0x000fe4000f8e00ff */
[----:B------:R-:W-:Y:S03]  /*5700*/  USHF.R.U32.HI UR6, URZ, UR12, UR5 ;  /* 0x0000000cff067299 */ /* 0x000fe60008011605 */
[----:B------:R-:W-:Y:S01]  /*5710*/  UMOV UR5, UR11 ;  /* 0x0000000b00057c82 */ /* 0x000fe20008000000 */
[----:B------:R-:W-:Y:S02]  /*5720*/  UIMAD.WIDE.U32 UR10, UR7, UR42, URZ ;  /* 0x0000002a070a72a5 */ /* 0x000fe4000f8e00ff */
[----:B------:R-:W-:Y:S02]  /*5730*/  USHF.R.U32.HI UR12, URZ, UR53, UR5 ;  /* 0x00000035ff0c7299 */ /* 0x000fe40008011605 */
[----:B------:R-:W-:Y:S01]  /*5740*/  USEL UR6, UR37, UR6, !UP0 ;  /* 0x0000000625067287 */ /* 0x000fe2000c000000 */
[----:B------:R-:W-:Y:S02]  /*5750*/  UMOV UR5, UR9 ;  /* 0x0000000900057c82 */ /* 0x000fe40008000000 */
[----:B------:R-:W-:Y:S01]  /*5760*/  UMOV UR10, UR11 ;  /* 0x0000000b000a7c82 */ /* 0x000fe20008000000 */
[----:B------:R-:W-:Y:S02]  /*5770*/  @UP2 USHF.R.U32.HI UR4, URZ, UR43, UR5 ;  /* 0x0000002bff042299 */ /* 0x000fe40008011605 */
[----:B------:R-:W-:Y:S02]  /*5780*/  @UP2 USHF.R.U32.HI UR7, URZ, UR43, UR10 ;  /* 0x0000002bff072299 */ /* 0x000fe4000801160a */
[----:B------:R-:W-:Y:S02]  /*5790*/  UIMAD UR4, UR40, UR4, URZ ;  /* 0x00000004280472a4 */ /* 0x000fe4000f8e02ff */
[----:B------:R-:W-:Y:S02]  /*57a0*/  UIMAD.WIDE.U32 UR10, UR6, UR42, URZ ;  /* 0x0000002a060a72a5 */ /* 0x000fe4000f8e00ff */
[----:B------:R-:W-:Y:S02]  /*57b0*/  USEL UR5, UR38, UR12, !UP1 ;  /* 0x0000000c26057287 */ /* 0x000fe4000c800000 */
[----:B------:R-:W-:Y:S02]  /*57c0*/  UIMAD UR8, UR40, UR7, URZ ;  /* 0x00000007280872a4 */ /* 0x000fe4000f8e02ff */
[----:B------:R-:W-:Y:S03]  /*57d0*/  UISETP.GE.AND UP0, UPT, UR6, UR4, UPT ;  /* 0x000000040600728c */ /* 0x000fe6000bf06270 */
[----:B------:R-:W-:Y:S01]  /*57e0*/  UMOV UR4, UR11 ;  /* 0x0000000b00047c82 */ /* 0x000fe20008000000 */
[----:B------:R-:W-:Y:S02]  /*57f0*/  UISETP.GE.OR UP0, UPT, UR5, UR8, UP0 ;  /* 0x000000080500728c */ /* 0x000fe40008706670 */
[----:B------:R-:W-:Y:S02]  /*5800*/  USHF.R.U32.HI UR4, URZ, UR43, UR4 ;  /* 0x0000002bff047299 */ /* 0x000fe40008011604 */
[----:B------:R-:W-:Y:S02]  /*5810*/  UIMAD.WIDE.U32 UR8, UR5, UR42, URZ ;  /* 0x0000002a050872a5 */ /* 0x000fe4000f8e00ff */
[----:B------:R-:W-:Y:S02]  /*5820*/  USEL UR11, UR6, UR4, !UP2 ;  /* 0x00000004060b7287 */ /* 0x000fe4000d000000 */
[----:B------:R-:W-:Y:S02]  /*5830*/  UIADD3 UR8, UPT, UPT, -UR5, URZ, URZ ;  /* 0x000000ff05087290 */ /* 0x000fe4000fffe1ff */
[----:B------:R-:W-:Y:S01]  /*5840*/  UIADD3 UR10, UPT, UPT, -UR11, URZ, URZ ;  /* 0x000000ff0b0a7290 */ /* 0x000fe2000fffe1ff */
[----:B------:R-:W-:Y:S01]  /*5850*/  @!UP0 UMOV UR4, UR9 ;  /* 0x0000000900048c82 */ /* 0x000fe20008000000 */
[----:B------:R-:W-:Y:S02]  /*5860*/  UIADD3 UR9, UPT, UPT, -UR6, URZ, URZ ;  /* 0x000000ff06097290 */ /* 0x000fe4000fffe1ff */
[----:B------:R-:W-:Y:S02]  /*5870*/  @!UP0 USHF.R.U32.HI UR4, URZ, UR43, UR4 ;  /* 0x0000002bff048299 */ /* 0x000fe40008011604 */
[----:B------:R-:W-:Y:S02]  /*5880*/  UIMAD UR10, UR40, UR10, UR6 ;  /* 0x0000000a280a72a4 */ /* 0x000fe4000f8e0206 */
[----:B------:R-:W-:Y:S04]  /*5890*/  @!UP0 USEL UR4, UR5, UR4, !UP2 ;  /* 0x0000000405048287 */ /* 0x000fe8000d000000 */
[----:B------:R-:W-:Y:S02]  /*58a0*/  @!UP0 UIMAD UR10, UR7, UR10, UR4 ;  /* 0x0000000a070a82a4 */ /* 0x000fe4000f8e0204 */
[----:B------:R-:W-:Y:S02]  /*58b0*/  @!UP0 UIADD3 UR11, UPT, UPT, UR11, -UR4, URZ ;  /* 0x800000040b0b8290 */ /* 0x000fe4000fffe0ff */
[----:B------:R-:W-:Y:S02]  /*58c0*/  UIMAD UR7, UR41, UR8, UR38 ;  /* 0x00000008290772a4 */ /* 0x000fe4000f8e0226 */
[----:B------:R-:W-:Y:S02]  /*58d0*/  @!UP0 UIMAD UR6, UR11, UR40, UR5 ;  /* 0x000000280b0682a4 */ /* 0x000fe4000f8e0205 */
[----:B------:R-:W-:Y:S01]  /*58e0*/  UIMAD UR4, UR54, UR9, UR37 ;  /* 0x00000009360472a4 */ /* 0x000fe2000f8e0225 */
[----:B------:R-:W-:Y:S02]  /*58f0*/  @!UP0 UMOV UR5, UR10 ;  /* 0x0000000a00058c82 */ /* 0x000fe40008000000 */
[----:B------:R-:W-:Y:S02]  /*5900*/  UIMAD UR38, UR5, UR41, UR7 ;  /* 0x00000029052672a4 */ /* 0x000fe4000f8e0207 */
[----:B------:R-:W-:Y:S11]  /*5910*/  UIMAD UR37, UR6, UR54, UR4 ;  /* 0x00000036062572a4 */ /* 0x000ff6000f8e0204 */
[----:B------:R-:W-:Y:S01]  /*5920*/  @!UPT UIADD3 URZ, UPT, UPT, URZ, URZ, URZ ;  /* 0x000000fffffff290 */ /* 0x000fe2000fffe0ff */
.L_x_95:
[----:B------:R-:W-:Y:S01]  /*5930*/  UISETP.NE.AND UP0, UPT, UR39, 0x1, UPT ;  /* 0x000000012700788c */ /* 0x000fe2000bf05270 */
[----:B------:R-:W-:Y:S10]  /*5940*/  IADD3 R82, PT, PT, R82, 0x1, RZ ;  /* 0x0000000152527810 */ /* 0x000ff40007ffe0ff */
[----:B------:R-:W2:Y:S01]  /*5950*/  @!UP0 LDCU.128 UR12, c[0x0][0xb10] ;  /* 0x00016200ff0c87ac */ /* 0x000ea20008000c00 */
[----:B------:R-:W3:Y:S01]  /*5960*/  @!UP0 LDCU UR5, c[0x0][0xb0c] ;  /* 0x00016180ff0587ac */ /* 0x000ee20008000800 */
[----:B------:R-:W4:Y:S01]  /*5970*/  @!UP0 LDCU UR10, c[0x0][0xb20] ;  /* 0x00016400ff0a87ac */ /* 0x000f220008000800 */
[----:B--2---:R-:W-:Y:S02]  /*5980*/  UIMAD.WIDE.U32 UR8, UR38, UR12, URZ ;  /* 0x0000000c260872a5 */ /* 0x004fe4000f8e00ff */
[----:B------:R-:W-:Y:S02]  /*5990*/  UIMAD.WIDE.U32 UR6, UR37, UR15, URZ ;  /* 0x0000000f250672a5 */ /* 0x000fe4000f8e00ff */
[----:B------:R-:W-:Y:S03]  /*59a0*/  @!UP0 UISETP.NE.AND UP1, UPT, UR14, 0x1, UPT ;  /* 0x000000010e00888c */ /* 0x000fe6000bf25270 */
[----:B------:R-:W-:Y:S01]  /*59b0*/  @!UP0 UMOV UR4, UR9 ;  /* 0x0000000900048c82 */ /* 0x000fe20008000000 */
[----:B---3--:R-:W-:Y:S02]  /*59c0*/  @!UP0 UISETP.NE.AND UP2, UPT, UR5, 0x1, UPT ;  /* 0x000000010500888c */ /* 0x008fe4000bf45270 */
[----:B------:R-:W-:Y:S01]  /*59d0*/  @!UP0 USHF.R.U32.HI UR4, URZ, UR13, UR4 ;  /* 0x0000000dff048299 */ /* 0x000fe20008011604 */
[----:B------:R-:W-:Y:S02]  /*59e0*/  @!UP0 UMOV UR6, UR7 ;  /* 0x0000000700068c82 */ /* 0x000fe40008000000 */
[----:B----4-:R-:W-:Y:S02]  /*59f0*/  @!UP0 USHF.R.U32.HI UR6, URZ, UR10, UR6 ;  /* 0x0000000aff068299 */ /* 0x010fe40008011606 */
[----:B------:R-:W-:Y:S02]  /*5a00*/  @!UP0 USEL UR7, UR38, UR4, !UP2 ;  /* 0x0000000426078287 */ /* 0x000fe4000d000000 */
[----:B------:R-:W-:Y:S04]  /*5a10*/  @!UP0 USEL UR6, UR37, UR6, !UP1 ;  /* 0x0000000625068287 */ /* 0x000fe8000c800000 */
[----:B------:R-:W-:Y:S02]  /*5a20*/  @!UP0 UIADD3 UR4, UPT, UPT, -UR7, UR6, URZ ;  /* 0x0000000607048290 */ /* 0x000fe4000fffe1ff */
[----:B------:R-:W-:Y:S02]  /*5a30*/  @!UP0 UIADD3 UR6, UPT, UPT, UR7, -UR6, URZ ;  /* 0x8000000607068290 */ /* 0x000fe4000fffe0ff */
[----:B------:R-:W-:Y:S02]  /*5a40*/  @!UP0 UIMAD UR38, UR4, UR5, UR38 ;  /* 0x00000005042682a4 */ /* 0x000fe4000f8e0226 */
[----:B------:R-:W-:Y:S02]  /*5a50*/  @!UP0 UIMAD UR37, UR6, UR14, UR37 ;  /* 0x0000000e062582a4 */ /* 0x000fe4000f8e0225 */
[----:B------:R-:W-:Y:S09]  /*5a60*/  ULOP3.LUT UP0, URZ, UR56, 0x1b0, URZ, 0xc0, !UPT ;  /* 0x000001b038ff7892 */ /* 0x000ff2000f80c0ff */
[----:B------:R-:W-:Y:S05]  /*5a70*/  BRA.U !UP0, `(.L_x_96) ;  /* 0x0000000108407547 */ /* 0x000fea000b800000 */
[----:B------:R-:W2:Y:S01]  /*5a80*/  LDCU.64 UR8, c[0x4][0x80] ;  /* 0x01001000ff0877ac */ /* 0x000ea20008000a00 */
[----:B------:R-:W-:Y:S01]  /*5a90*/  MOV R3, 0x0 ;  /* 0x0000000000037802 */ /* 0x000fe20000000f00 */
[----:B------:R-:W-:Y:S02]  /*5aa0*/  HFMA2 R12, -RZ, RZ, 0, 5.9604644775390625e-08 ;  /* 0x00000001ff0c7431 */ /* 0x000fe400000001ff */
[----:B------:R-:W-:Y:S02]  /*5ab0*/  IMAD.MOV.U32 R8, RZ, RZ, 0x70 ;  /* 0x00000070ff087424 */ /* 0x000fe400078e00ff */
[----:B------:R-:W-:Y:S01]  /*5ac0*/  IMAD.MOV.U32 R13, RZ, RZ, RZ ;  /* 0x000000ffff0d7224 */ /* 0x000fe200078e00ff */
[----:B------:R-:W3:Y:S01]  /*5ad0*/  LDCU.64 UR6, c[0x4][0x88] ;  /* 0x01001100ff0677ac */ /* 0x000ee20008000a00 */
[----:B------:R-:W4:Y:S01]  /*5ae0*/  LDC.64 R2, c[0x4][R3] ;  /* 0x0100000003027b82 */ /* 0x000f220000000a00 */
[----:B------:R-:W1:Y:S01]  /*5af0*/  LDCU.64 UR4, c[0x4][0x8] ;  /* 0x01000100ff0477ac */ /* 0x000e620008000a00 */
[----:B--2---:R-:W-:Y:S01]  /*5b00*/  MOV R5, UR9 ;  /* 0x0000000900057c02 */ /* 0x004fe20008000f00 */
[----:B------:R-:W-:Y:S01]  /*5b10*/  IMAD.U32 R4, RZ, RZ, UR8 ;  /* 0x00000008ff047e24 */ /* 0x000fe2000f8e00ff */
[----:B---3--:R-:W-:Y:S01]  /*5b20*/  MOV R7, UR7 ;  /* 0x0000000700077c02 */ /* 0x008fe20008000f00 */
[----:B------:R-:W-:Y:S01]  /*5b30*/  IMAD.U32 R6, RZ, RZ, UR6 ;  /* 0x00000006ff067e24 */ /* 0x000fe2000f8e00ff */
[----:B-1----:R-:W-:Y:S01]  /*5b40*/  MOV R11, UR5 ;  /* 0x00000005000b7c02 */ /* 0x002fe20008000f00 */
[----:B------:R-:W-:Y:S02]  /*5b50*/  IMAD.U32 R10, RZ, RZ, UR4 ;  /* 0x00000004ff0a7e24 */ /* 0x000fe4000f8e00ff */
[----:B------:R-:W-:Y:S07]  /*5b60*/  LEPC R20, `(.L_x_96) ;  /* 0x000000001014794e */ /* 0x000fee0000000000 */
[----:B----45:R-:W-:Y:S05]  /*5b70*/  CALL.ABS.NOINC R2 ;  /* 0x0000000002007343 */ /* 0x030fea0003c00000 */
.L_x_96:
[----:B------:R-:W-:Y:S01]  /*5b80*/  LOP3.LUT P0, RZ, R86, 0x1b0, RZ, 0xc0, !PT ;  /* 0x000001b056ff7812 */ /* 0x000fe2000780c0ff */
[----:B------:R-:W-:Y:S11]  /*5b90*/  BSSY.RECONVERGENT B6, `(.L_x_97) ;  /* 0x0000013000067945 */ /* 0x000ff60003800200 */
[----:B------:R-:W-:Y:S01]  /*5ba0*/  @!UPT UIADD3 URZ, UPT, UPT, URZ, URZ, URZ ;  /* 0x000000fffffff290 */ /* 0x000fe2000fffe0ff */
[----:B------:R-:W-:Y:S05]  /*5bb0*/  @!P0 BRA `(.L_x_98) ;  /* 0x0000000000408947 */ /* 0x000fea0003800000 */
        /* <DEDUP_REMOVED lines=16> */
.L_x_98:
[----:B------:R-:W-:Y:S05]  /*5cc0*/  BSYNC.RECONVERGENT B6 ;  /* 0x0000000000067941 */ /* 0x000fea0003800200 */
.L_x_97:
[----:B------:R-:W-:Y:S01]  /*5cd0*/  ISETP.NE.U32.AND P3, PT, R76, RZ, PT ;  /* 0x000000ff4c00720c */ /* 0x000fe20003f65070 */
[----:B------:R-:W-:Y:S01]  /*5ce0*/  UISETP.NE.AND UP1, UPT, UR61, URZ, UPT ;  /* 0x000000ff3d00728c */ /* 0x000fe2000bf25270 */
[----:B------:R-:W-:Y:S02]  /*5cf0*/  ISETP.NE.U32.AND P4, PT, R72, RZ, PT ;  /* 0x000000ff4800720c */ /* 0x000fe40003f85070 */
[----:B------:R-:W-:Y:S02]  /*5d00*/  ISETP.NE.AND.EX P3, PT, R77, RZ, PT, P3 ;  /* 0x000000ff4d00720c */ /* 0x000fe40003f65330 */
[----:B------:R-:W-:Y:S02]  /*5d10*/  PLOP3.LUT P1, PT, PT, PT, PT, 0x8, 0x80 ;  /* 0x000000000080781c */ /* 0x000fe40003f2e170 */
[----:B------:R-:W-:Y:S02]  /*5d20*/  PLOP3.LUT P0, PT, PT, PT, UP1, 0x80, 0x8 ;  /* 0x000000000008781c */ /* 0x000fe40003f0f018 */
[----:B------:R-:W-:Y:S02]  /*5d30*/  ISETP.NE.AND.EX P4, PT, R73, RZ, PT, P4 ;  /* 0x000000ff4900720c */ /* 0x000fe40003f85340 */
[----:B------:R-:W2:Y:S09]  /*5d40*/  @UP1 LDCU.64 UR4, c[0x0][0x888] ;  /* 0x00011100ff0417ac */ /* 0x000eb20008000a00 */
[----:B------:R-:W-:Y:S01]  /*5d50*/  @P0 PLOP3.LUT P1, PT, P3, PT, PT, 0x80, 0x8 ;  /* 0x000000000008081c */ /* 0x000fe20001f2f070 */
[----:B--2---:R-:W-:Y:S04]  /*5d60*/  @UP1 UISETP.NE.U32.AND UP0, UPT, UR4, URZ, UPT ;  /* 0x000000ff0400128c */ /* 0x004fe8000bf05070 */
[----:B------:R-:W-:Y:S04]  /*5d70*/  @UP1 UISETP.NE.AND.EX UP0, UPT, UR5, URZ, UPT, UP0 ;  /* 0x000000ff0500128c */ /* 0x000fe8000bf05300 */
[----:B------:R-:W-:Y:S01]  /*5d80*/  @UP1 USEL UR4, URZ, 0xffffffff, UP0 ;  /* 0xffffffffff041887 */ /* 0x000fe20008000000 */
[----:B------:R-:W-:Y:S11]  /*5d90*/  @!P3 BRA `(.L_x_99) ;  /* 0x000000000030b947 */ /* 0x000ff60003800000 */
        /* <DEDUP_REMOVED lines=12> */
.L_x_99:
[----:B------:R-:W-:Y:S05]  /*5e60*/  @!P4 BRA `(.L_x_100) ;  /* 0x000000000024c947 */ /* 0x000fea0003800000 */
[----:B------:R-:W-:Y:S01]  /*5e70*/  ISETP.NE.U32.AND P2, PT, R70, RZ, PT ;  /* 0x000000ff4600720c */ /* 0x000fe20003f45070 */
[----:B------:R-:W2:Y:S03]  /*5e80*/  LDCU.64 UR6, c[0x0][0x358] ;  /* 0x00006b00ff0677ac */ /* 0x000ea60008000a00 */
[----:B------:R-:W-:Y:S11]  /*5e90*/  ISETP.NE.AND.EX P2, PT, R71, RZ, PT, P2 ;  /* 0x000000ff4700720c */ /* 0x000ff60003f45320 */
[----:B------:R-:W-:Y:S02]  /*5ea0*/  @!UPT UIADD3 URZ, UPT, UPT, URZ, URZ, URZ ;  /* 0x000000fffffff290 */ /* 0x000fe4000fffe0ff */
[----:B------:R-:W4:Y:S01]  /*5eb0*/  @P2 LDC.64 R2, c[0x0][0x8a8] ;  /* 0x00022a00ff022b82 */ /* 0x000f220000000a00 */
[----:B-1----:R-:W-:Y:S04]  /*5ec0*/  @P2 IMAD R0, R72, UR36, RZ ;  /* 0x0000002448002c24 */ /* 0x002fe8000f8e02ff */
[----:B----4-:R-:W-:Y:S05]  /*5ed0*/  @P2 IMAD.WIDE R2, R0, 0x4, R2 ;  /* 0x0000000400022825 */ /* 0x010fea00078e0202 */
[----:B--2--5:R2:W5:Y:S02]  /*5ee0*/  @P2 LDG.E R38, desc[UR6][R2.64] ;  /* 0x0000000602262981 */ /* 0x024564000c1e1900 */
[----:B--2---:R-:W4:Y:S02]  /*5ef0*/  @!P2 LDC R38, c[0x0][0x8a0] ;  /* 0x00022800ff26ab82 */ /* 0x004f240000000800 */
.L_x_100:
[----:B---3-5:R-:W-:Y:S01]  /*5f00*/  @P0 ISETP.NE.AND P4, PT, R39, RZ, PT ;  /* 0x000000ff2700020c */ /* 0x028fe20003f85270 */
[----:B-1----:R-:W-:Y:S01]  /*5f10*/  IMAD.U32 R0, RZ, RZ, UR4 ;  /* 0x00000004ff007e24 */ /* 0x002fe2000f8e00ff */
[----:B------:R-:W-:Y:S01]  /*5f20*/  @P0 LOP3.LUT P2, RZ, R80, 0xff, RZ, 0xc0, !PT ;  /* 0x000000ff50ff0812 */ /* 0x000fe2000784c0ff */
[----:B------:R-:W-:Y:S01]  /*5f30*/  BSSY B1, `(.L_x_101) ;  /* 0x0000039000017945 */ /* 0x000fe20003800000 */
[----:B------:R-:W-:Y:S02]  /*5f40*/  @P0 SEL R2, RZ, 0xffffffff, P4 ;  /* 0xffffffffff020807 */ /* 0x000fe40002000000 */
[----:B------:R-:W-:Y:S02]  /*5f50*/  CS2R R46, SRZ ;  /* 0x00000000002e7805 */ /* 0x000fe4000001ff00 */
[----:B------:R-:W-:Y:S02]  /*5f60*/  LEA R16, R36, UR44, 0x3 ;  /* 0x0000002c24107c11 */ /* 0x000fe4000f8e18ff */
[----:B------:R-:W-:Y:S02]  /*5f70*/  CS2R R44, SRZ ;  /* 0x00000000002c7805 */ /* 0x000fe4000001ff00 */
[----:B------:R-:W-:Y:S02]  /*5f80*/  @P1 SEL R2, R0, R2, !P2 ;  /* 0x0000000200021207 */ /* 0x000fe40005000000 */
[----:B------:R-:W-:Y:S02]  /*5f90*/  CS2R R42, SRZ ;  /* 0x00000000002a7805 */ /* 0x000fe4000001ff00 */
[----:B------:R-:W-:Y:S02]  /*5fa0*/  SHF.L.U32 R3, R85, 0x1f, RZ ;  /* 0x0000001f55037819 */ /* 0x000fe400000006ff */
[----:B------:R-:W-:Y:S02]  /*5fb0*/  CS2R R40, SRZ ;  /* 0x0000000000287805 */ /* 0x000fe4000001ff00 */
[----:B------:R-:W-:Y:S02]  /*5fc0*/  @P0 LOP3.LUT R2, R2, 0x1, RZ, 0xc0, !PT ;  /* 0x0000000102020812 */ /* 0x000fe400078ec0ff */
[----:B------:R-:W-:Y:S02]  /*5fd0*/  PLOP3.LUT P5, PT, PT, PT, PT, 0x8, 0x80 ;  /* 0x000000000080781c */ /* 0x000fe40003fae170 */
[----:B------:R-:W-:Y:S02]  /*5fe0*/  ISETP.NE.U32.OR P1, PT, R2, 0x1, !P0 ;  /* 0x000000010200780c */ /* 0x000fe40004725470 */
[----:B------:R-:W-:Y:S11]  /*5ff0*/  LEA.HI R2, R36, R36, RZ, 0x1 ;  /* 0x0000002424027211 */ /* 0x000ff600078f08ff */
[----:B------:R-:W-:Y:S04]  /*6000*/  @P1 SHF.L.U32 R0, R83, 0x1f, RZ ;  /* 0x0000001f53001819 */ /* 0x000fe800000006ff */
[----:B------:R1:W2:Y:S01]  /*6010*/  @P1 SYNCS.PHASECHK.TRANS64.TRYWAIT P0, [UR44+0xd0], R0 ;  /* 0x0000d000ff0015a7 */ /* 0x0002a2000800112c */
[----:B------:R3:W3:Y:S01]  /*6020*/  SYNCS.PHASECHK.TRANS64.TRYWAIT P4, [R16+URZ+0x110], R3 ;  /* 0x00011003100075a7 */ /* 0x0006e200080811ff */
[C---:B-1----:R-:W-:Y:S01]  /*6030*/  IMAD.SHL.U32 R0, R2.reuse, 0x20, RZ ;  /* 0x0000002002007824 */ /* 0x042fe200078e00ff */
[----:B------:R-:W-:Y:S04]  /*6040*/  LOP3.LUT R2, R2, 0xffe, RZ, 0xc0, !PT ;  /* 0x00000ffe02027812 */ /* 0x000fe800078ec0ff */
[----:B------:R-:W-:Y:S01]  /*6050*/  LOP3.LUT R0, R0, 0xffffffc0, RZ, 0xc0, !PT ;  /* 0xffffffc000007812 */ /* 0x000fe200078ec0ff */
[----:B------:R-:W-:Y:S04]  /*6060*/  IMAD.IADD R2, R36, 0x1, -R2 ;  /* 0x0000000124027824 */ /* 0x000fe800078e0a02 */
[----:B------:R-:W-:Y:S04]  /*6070*/  IMAD.IADD R0, R37, 0x1, R0 ;  /* 0x0000000125007824 */ /* 0x000fe800078e0200 */
[----:B------:R-:W-:Y:S01]  /*6080*/  IMAD R2, R2, 0x100000, R0 ;  /* 0x0010000002027824 */ /* 0x000fe200078e0200 */
[----:B--2---:R-:W-:Y:S01]  /*6090*/  @P1 PLOP3.LUT P5, PT, P0, PT, PT, 0x8, 0x80 ;  /* 0x000000000080181c */ /* 0x004fe200007ae170 */
[----:B------:R-:W-:Y:S01]  /*60a0*/  @!UPT UIADD3 URZ, UPT, UPT, URZ, URZ, URZ ;  /* 0x000000fffffff290 */ /* 0x000fe2000fffe0ff */
[----:B---3--:R-:W-:Y:S11]  /*60b0*/  @!P1 BRA `(.L_x_102) ;  /* 0x0000000000809947 */ /* 0x008ff60003800000 */
[----:B------:R-:W-:Y:S01]  /*60c0*/  ISETP.NE.U32.AND P0, PT, RZ, UR58, PT ;  /* 0x0000003aff007c0c */ /* 0x000fe2000bf05070 */
[----:B------:R-:W-:Y:S01]  /*60d0*/  BSSY B0, `(.L_x_103) ;  /* 0x0000012000007945 */ /* 0x000fe20003800000 */
[----:B------:R-:W-:Y:S02]  /*60e0*/  ISETP.NE.AND P2, PT, R39, RZ, PT ;  /* 0x000000ff2700720c */ /* 0x000fe40003f45270 */
[----:B------:R-:W-:Y:S02]  /*60f0*/  CS2R R42, SRZ ;  /* 0x00000000002a7805 */ /* 0x000fe4000001ff00 */
[----:B------:R-:W-:Y:S02]  /*6100*/  ISETP.NE.AND.EX P0, PT, RZ, UR59, PT, P0 ;  /* 0x0000003bff007c0c */ /* 0x000fe4000bf05300 */
[----:B------:R-:W-:Y:S02]  /*6110*/  CS2R R40, SRZ ;  /* 0x0000000000287805 */ /* 0x000fe4000001ff00 */
[----:B------:R-:W-:Y:S02]  /*6120*/  LOP3.LUT P1, RZ, R80, 0xff, RZ, 0xc0, !PT ;  /* 0x000000ff50ff7812 */ /* 0x000fe4000782c0ff */
[----:B------:R-:W-:Y:S02]  /*6130*/  CS2R R46, SRZ ;  /* 0x00000000002e7805 */ /* 0x000fe4000001ff00 */
[----:B------:R-:W-:Y:S02]  /*6140*/  SEL R0, RZ, 0xffffffff, P2 ;  /* 0xffffffffff007807 */ /* 0x000fe40001000000 */
[----:B------:R-:W-:Y:S02]  /*6150*/  CS2R R44, SRZ ;  /* 0x00000000002c7805 */ /* 0x000fe4000001ff00 */
[----:B------:R-:W-:Y:S04]  /*6160*/  SEL R4, RZ, 0xffffffff, P0 ;  /* 0xffffffffff047807 */ /* 0x000fe80000000000 */
[----:B------:R-:W-:Y:S04]  /*6170*/  @P3 SEL R0, R4, R0, !P1 ;  /* 0x0000000004003207 */ /* 0x000fe80004800000 */
[----:B------:R-:W-:Y:S04]  /*6180*/  LOP3.LUT R0, R0, 0x1, RZ, 0xc0, !PT ;  /* 0x0000000100007812 */ /* 0x000fe800078ec0ff */
[----:B------:R-:W-:Y:S01]  /*6190*/  ISETP.NE.U32.AND P0, PT, R0, 0x1, PT ;  /* 0x000000010000780c */ /* 0x000fe20003f05070 */
[----:B------:R-:W-:Y:S01]  /*61a0*/  @!UPT UIADD3 URZ, UPT, UPT, URZ, URZ, URZ ;  /* 0x000000fffffff290 */ /* 0x000fe2000fffe0ff */
[----:B------:R-:W-:Y:S11]  /*61b0*/  @!P5 BRA `(.L_x_104) ;  /* 0x00000000000cd947 */ /* 0x000ff60003800000 */
[----:B------:R-:W-:Y:S04]  /*61c0*/  SHF.L.U32 R4, R83, 0x1f, RZ ;  /* 0x0000001f53047819 */ /* 0x000fe800000006ff */
[----:B------:R-:W1:Y:S02]  /*61d0*/  SYNCS.PHASECHK.TRANS64.TRYWAIT P1, [UR44+0xd0], R4 ;  /* 0x0000d004ff0075a7 */ /* 0x000e64000802112c */
[----:B-1----:R-:W-:Y:S05]  /*61e0*/  @!P1 BRA `(.L_x_105) ;  /* 0x0000001800449947 */ /* 0x002fea0003800000 */
.L_x_104:
[----:B------:R-:W-:Y:S05]  /*61f0*/  BSYNC B0 ;  /* 0x0000000000007941 */ /* 0x000fea0003800000 */
.L_x_103:
[----:B------:R2:W3:Y:S01]  /*6200*/  @P0 LDS.128 R40, [R79+UR44+0x200] ;  /* 0x0002002c4f280984 */ /* 0x0004e20008000c00 */
[----:B------:R-:W-:Y:S01]  /*6210*/  UIADD3 UR4, UPT, UPT, UR44, 0xd8, URZ ;  /* 0x000000d82c047890 */ /* 0x000fe2000fffe0ff */
[----:B------:R-:W-:Y:S02]  /*6220*/  LOP3.LUT R83, R83, 0x1, RZ, 0x3c, !PT ;  /* 0x0000000153537812 */ /* 0x000fe400078e3cff */
[----:B------:R2:W1:Y:S01]  /*6230*/  @P0 LDS.128 R44, [R78+0x10] ;  /* 0x000010004e2c0984 */ /* 0x0004620000000c00 */
[----:B------:R-:W-:Y:S01]  /*6240*/  UPRMT UR4, UR48, 0x654, UR4 ;  /* 0x0000065430047896 */ /* 0x000fe20008000004 */
[----:B------:R-:W-:Y:S01]  /*6250*/  @!PT LDS RZ, [RZ] ;  /* 0x00000000fffff984 */ /* 0x000fe20000000800 */
[----:B------:R-:W-:Y:S01]  /*6260*/  @!PT LDS RZ, [RZ] ;  /* 0x00000000fffff984 */ /* 0x000fe20000000800 */
[----:B------:R-:W-:Y:S01]  /*6270*/  @!PT LDS RZ, [RZ] ;  /* 0x00000000fffff984 */ /* 0x000fe20000000800 */
[----:B------:R-:W-:Y:S01]  /*6280*/  @!PT LDS RZ, [RZ] ;  /* 0x00000000fffff984 */ /* 0x000fe20000000800 */
[----:B------:R5:W-:Y:S06]  /*6290*/  MEMBAR.ALL.CTA ;  /* 0x0000000000007992 */ /* 0x000bec0000008000 */
[----:B-----5:R-:W5:Y:S02]  /*62a0*/  FENCE.VIEW.ASYNC.S ;  /* 0x00000000000073c6 */ /* 0x020f640000000000 */
[----:B-----5:R-:W-:Y:S03]  /*62b0*/  SYNCS.ARRIVE.TRANS64.RED.A1T0 RZ, [UR4], RZ ;  /* 0x000000ffffff79a7 */ /* 0x020fe60008100404 */
.L_x_102:
[----:B------:R-:W-:Y:S05]  /*62c0*/  BSYNC B1 ;  /* 0x0000000000017941 */ /* 0x000fea0003800000 */
.L_x_101:
[----:B-1----:R-:W-:Y:S04]  /*62d0*/  SHF.R.U32.HI R0, RZ, 0x15, R2 ;  /* 0x00000015ff007819 */ /* 0x002fe80000011602 */
[----:B------:R-:W-:Y:S01]  /*62e0*/  LOP3.LUT P0, RZ, R0, 0x3, R81, 0x48, !PT ;  /* 0x0000000300ff7812 */ /* 0x000fe20007804851 */
[----:B------:R-:W-:Y:S01]  /*62f0*/  @!UPT UIADD3 URZ, UPT, UPT, URZ, URZ, URZ ;  /* 0x000000fffffff290 */ /* 0x000fe2000fffe0ff */
[----:B------:R-:W-:Y:S11]  /*6300*/  @P4 BRA `(.L_x_106) ;  /* 0x0000000000084947 */ /* 0x000ff60003800000 */
[----:B------:R-:W1:Y:S02]  /*6310*/  SYNCS.PHASECHK.TRANS64.TRYWAIT P1, [R16+URZ+0x110], R3 ;  /* 0x00011003100075a7 */ /* 0x000e6400080211ff */
[----:B-1----:R-:W-:Y:S05]  /*6320*/  @!P1 BRA `(.L_x_107) ;  /* 0x00000018000c9947 */ /* 0x002fea0003800000 */
.L_x_106:
[----:B------:R-:W-:Y:S05]  /*6330*/  @!P0 BRA `(.L_x_108) ;  /* 0x0000000000408947 */ /* 0x000fea0003800000 */
[----:B------:R-:W1:Y:S01]  /*6340*/  LDCU.64 UR8, c[0x4][0x70] ;  /* 0x01000e00ff0877ac */ /* 0x000e620008000a00 */
[----:B------:R-:W-:Y:S01]  /*6350*/  MOV R15, 0x0 ;  /* 0x00000000000f7802 */ /* 0x000fe20000000f00 */
[----:B------:R-:W-:Y:S02]  /*6360*/  HFMA2 R12, -RZ, RZ, 0, 5.9604644775390625e-08 ;  /* 0x00000001ff0c7431 */ /* 0x000fe400000001ff */
[----:B------:R-:W-:Y:S02]  /*6370*/  IMAD.MOV.U32 R8, RZ, RZ, 0x192 ;  /* 0x00000192ff087424 */ /* 0x000fe400078e00ff */
[----:B------:R-:W-:Y:S01]  /*6380*/  IMAD.MOV.U32 R13, RZ, RZ, RZ ;  /* 0x000000ffff0d7224 */ /* 0x000fe200078e00ff */
[----:B------:R-:W5:Y:S01]  /*6390*/  LDCU.64 UR6, c[0x4][0x78] ;  /* 0x01000f00ff0677ac */ /* 0x000f620008000a00 */
[----:B------:R-:W2:Y:S01]  /*63a0*/  LDC.64 R14, c[0x4][R15] ;  /* 0x010000000f0e7b82 */ /* 0x000ea20000000a00 */
[----:B------:R-:W3:Y:S01]  /*63b0*/  LDCU.64 UR4, c[0x4][0x10] ;  /* 0x01000200ff0477ac */ /* 0x000ee20008000a00 */
[----:B-1----:R-:W-:Y:S01]  /*63c0*/  MOV R5, UR9 ;  /* 0x0000000900057c02 */ /* 0x002fe20008000f00 */
[----:B------:R-:W-:Y:S01]  /*63d0*/  IMAD.U32 R4, RZ, RZ, UR8 ;  /* 0x00000008ff047e24 */ /* 0x000fe2000f8e00ff */
[----:B-----5:R-:W-:Y:S01]  /*63e0*/  MOV R7, UR7 ;  /* 0x0000000700077c02 */ /* 0x020fe20008000f00 */
[----:B------:R-:W-:Y:S01]  /*63f0*/  IMAD.U32 R6, RZ, RZ, UR6 ;  /* 0x00000006ff067e24 */ /* 0x000fe2000f8e00ff */
[----:B---3--:R-:W-:Y:S01]  /*6400*/  MOV R11, UR5 ;  /* 0x00000005000b7c02 */ /* 0x008fe20008000f00 */
[----:B------:R-:W-:Y:S02]  /*6410*/  IMAD.U32 R10, RZ, RZ, UR4 ;  /* 0x00000004ff0a7e24 */ /* 0x000fe4000f8e00ff */
[----:B------:R-:W-:Y:S07]  /*6420*/  LEPC R20, `(.L_x_108) ;  /* 0x000000001014794e */ /* 0x000fee0000000000 */
[----:B--2-4-:R-:W-:Y:S05]  /*6430*/  CALL.ABS.NOINC R14 ;  /* 0x000000000e007343 */ /* 0x014fea0003c00000 */
.L_x_108:
[----:B------:R-:W-:Y:S01]  /*6440*/  LOP3.LUT P0, RZ, R69, 0x60, RZ, 0xc0, !PT ;  /* 0x0000006045ff7812 */ /* 0x000fe2000780c0ff */
[----:B------:R-:W-:Y:S05]  /*6450*/  WARPSYNC.ALL ;  /* 0x0000000000007948 */ /* 0x000fea0003800000 */
[----:B---3--:R-:W-:Y:S01]  /*6460*/  IMAD.SHL.U32 R66, R41, 0x100, RZ ;  /* 0x0000010029427824 */ /* 0x008fe200078e00ff */
[----:B------:R-:W-:Y:S01]  /*6470*/  R2UR UR4, R2 ;  /* 0x00000000020472ca */ /* 0x000fe200000e0000 */
[----:B------:R-:W-:Y:S01]  /*6480*/  IMAD.SHL.U32 R60, R43, 0x100, RZ ;  /* 0x000001002b3c7824 */ /* 0x000fe200078e00ff */
[----:B------:R-:W-:Y:S01]  /*6490*/  R2UR UR5, R16 ;  /* 0x00000000100572ca */ /* 0x000fe200000e0000 */
[----:B------:R-:W-:Y:S01]  /*64a0*/  IMAD.SHL.U32 R48, R47, 0x100, RZ ;  /* 0x000001002f307824 */ /* 0x000fe200078e00ff */
[C---:B------:R-:W-:Y:S01]  /*64b0*/  SHF.L.U32 R2, R40.reuse, 0x10, RZ ;  /* 0x0000001028027819 */ /* 0x040fe200000006ff */
[----:B------:R-:W-:Y:S01]  /*64c0*/  IMAD.SHL.U32 R54, R45, 0x100, RZ ;  /* 0x000001002d367824 */ /* 0x000fe200078e00ff */
[C---:B------:R-:W-:Y:S01]  /*64d0*/  PRMT R0, R40.reuse, 0x8880, RZ ;  /* 0x0000888028007816 */ /* 0x040fe200000000ff */
[----:B------:R-:W-:Y:S01]  /*64e0*/  BSSY.RECONVERGENT B0, `(.L_x_109) ;  /* 0x000009f000007945 */ /* 0x000fe20003800200 */
[----:B------:R-:W-:Y:S02]  /*64f0*/  SHF.L.U32 R3, R40, 0x8, RZ ;  /* 0x0000000828037819 */ /* 0x000fe400000006ff */
[----:B------:R-:W-:Y:S02]  /*6500*/  SHF.R.S32.HI R2, RZ, 0x18, R2 ;  /* 0x00000018ff027819 */ /* 0x000fe40000011402 */
[----:B------:R-:W-:Y:S01]  /*6510*/  PRMT R68, R41, 0x8880, RZ ;  /* 0x0000888029447816 */ /* 0x000fe200000000ff */
[----:B------:R-:W-:Y:S01]  /*6520*/  LDTM.16dp32bit_t0_t15.x32 R4, tmem[UR4] ;  /* 0x00000004000479ee */ /* 0x000fe20008a80000 */
[----:B------:R-:W1:Y:S01]  /*6530*/  LDTM.16dp32bit_t16_t31.x32 R4, tmem[UR4+0x20] ;  /* 0x00002004000479ee */ /* 0x000e620008aa0000 */
[----:B------:R-:W-:Y:S01]  /*6540*/  NOP ;  /* 0x0000000000007918 */ /* 0x000fe20000000000 */
[----:B------:R-:W-:Y:S01]  /*6550*/  UIADD3 UR4, UPT, UPT, UR5, 0x130, URZ ;  /* 0x0000013005047890 */ /* 0x000fe2000fffe0ff */
[----:B------:R-:W-:Y:S02]  /*6560*/  SHF.R.S32.HI R40, RZ, 0x18, R40 ;  /* 0x00000018ff287819 */ /* 0x000fe40000011428 */
[C---:B------:R-:W-:Y:S01]  /*6570*/  PRMT R65, R42.reuse, 0x8880, RZ ;  /* 0x000088802a417816 */ /* 0x040fe200000000ff */
[----:B------:R-:W-:Y:S01]  /*6580*/  UPRMT UR4, UR48, 0x654, UR4 ;  /* 0x0000065430047896 */ /* 0x000fe20008000004 */
[C---:B------:R-:W-:Y:S02]  /*6590*/  SHF.L.U32 R64, R42.reuse, 0x10, RZ ;  /* 0x000000102a407819 */ /* 0x040fe400000006ff */
[----:B------:R-:W-:Y:S02]  /*65a0*/  SHF.L.U32 R63, R42, 0x8, RZ ;  /* 0x000000082a3f7819 */ /* 0x000fe400000006ff */
[----:B------:R-:W-:Y:S02]  /*65b0*/  SHF.R.S32.HI R42, RZ, 0x18, R42 ;  /* 0x00000018ff2a7819 */ /* 0x000fe4000001142a */
[C---:B------:R-:W-:Y:S02]  /*65c0*/  PRMT R62, R43.reuse, 0x8880, RZ ;  /* 0x000088802b3e7816 */ /* 0x040fe400000000ff */
[----:B-1----:R-:W-:Y:S01]  /*65d0*/  SYNCS.ARRIVE.TRANS64.RED.A1T0 RZ, [UR4], RZ ;  /* 0x000000ffffff79a7 */ /* 0x002fe20008100404 */
[----:B------:R-:W-:Y:S02]  /*65e0*/  SHF.L.U32 R61, R43, 0x10, RZ ;  /* 0x000000102b3d7819 */ /* 0x000fe400000006ff */
[----:B------:R-:W-:Y:S02]  /*65f0*/  SHF.R.S32.HI R43, RZ, 0x18, R43 ;  /* 0x00000018ff2b7819 */ /* 0x000fe4000001142b */
[----:B------:R-:W-:Y:S02]  /*6600*/  SHF.L.U32 R51, R46, 0x8, RZ ;  /* 0x000000082e337819 */ /* 0x000fe400000006ff */
[----:B------:R-:W-:Y:S01]  /*6610*/  SHF.R.S32.HI R3, RZ, 0x18, R3 ;  /* 0x00000018ff037819 */ /* 0x000fe20000011403 */
[C---:B----4-:R-:W-:Y:S01]  /*6620*/  IMAD R4, R38.reuse, R4, RZ ;  /* 0x0000000426047224 */ /* 0x050fe200078e02ff */
[----:B------:R-:W-:Y:S01]  /*6630*/  SHF.L.U32 R67, R41, 0x10, RZ ;  /* 0x0000001029437819 */ /* 0x000fe200000006ff */
[C---:B------:R-:W-:Y:S01]  /*6640*/  IMAD R5, R38.reuse, R5, RZ ;  /* 0x0000000526057224 */ /* 0x040fe200078e02ff */
[----:B------:R-:W-:Y:S01]  /*6650*/  SHF.R.S32.HI R41, RZ, 0x18, R41 ;  /* 0x00000018ff297819 */ /* 0x000fe20000011429 */
[----:B------:R-:W-:Y:S01]  /*6660*/  IMAD R6, R38, R6, RZ ;  /* 0x0000000626067224 */ /* 0x000fe200078e02ff */
[----:B------:R-:W-:Y:S01]  /*6670*/  PRMT R59, R44, 0x8880, RZ ;  /* 0x000088802c3b7816 */ /* 0x000fe200000000ff */
[----:B------:R-:W-:Y:S01]  /*6680*/  IMAD R4, R0, R39, R4 ;  /* 0x0000002700047224 */ /* 0x000fe200078e0204 */
[----:B------:R-:W-:Y:S01]  /*6690*/  MOV R0, R68 ;  /* 0x0000004400007202 */ /* 0x000fe20000000f00 */
[----:B------:R-:W-:Y:S01]  /*66a0*/  IMAD R7, R38, R7, RZ ;  /* 0x0000000726077224 */ /* 0x000fe200078e02ff */
[----:B------:R-:W-:Y:S01]  /*66b0*/  SHF.L.U32 R58, R44, 0x10, RZ ;  /* 0x000000102c3a7819 */ /* 0x000fe200000006ff */
[-C--:B------:R-:W-:Y:S01]  /*66c0*/  IMAD R5, R2, R39.reuse, R5 ;  /* 0x0000002702057224 */ /* 0x080fe200078e0205 */
[----:B------:R-:W-:Y:S01]  /*66d0*/  SHF.R.S32.HI R2, RZ, 0x18, R67 ;  /* 0x00000018ff027819 */ /* 0x000fe20000011443 */
[-C--:B------:R-:W-:Y:S01]  /*66e0*/  IMAD R6, R3, R39.reuse, R6 ;  /* 0x0000002703067224 */ /* 0x080fe200078e0206 */
[----:B------:R-:W-:Y:S01]  /*66f0*/  SHF.R.S32.HI R3, RZ, 0x18, R66 ;  /* 0x00000018ff037819 */ /* 0x000fe20000011442 */
[----:B------:R-:W-:Y:S01]  /*6700*/  IMAD R8, R38, R8, RZ ;  /* 0x0000000826087224 */ /* 0x000fe200078e02ff */
[C---:B------:R-:W-:Y:S01]  /*6710*/  PRMT R56, R45.reuse, 0x8880, RZ ;  /* 0x000088802d387816 */ /* 0x040fe200000000ff */
[----:B------:R-:W-:Y:S01]  /*6720*/  IMAD R7, R40, R39, R7 ;  /* 0x0000002728077224 */ /* 0x000fe200078e0207 */
[----:B------:R-:W-:Y:S01]  /*6730*/  MOV R40, R65 ;  /* 0x0000004100287202 */ /* 0x000fe20000000f00 */
[----:B------:R-:W-:Y:S01]  /*6740*/  IMAD R9, R38, R9, RZ ;  /* 0x0000000926097224 */ /* 0x000fe200078e02ff */
[----:B------:R-:W-:Y:S01]  /*6750*/  SHF.L.U32 R55, R45, 0x10, RZ ;  /* 0x000000102d377819 */ /* 0x000fe200000006ff */
[-C--:B------:R-:W-:Y:S01]  /*6760*/  IMAD R8, R0, R39.reuse, R8 ;  /* 0x0000002700087224 */ /* 0x080fe200078e0208 */
[----:B------:R-:W-:Y:S01]  /*6770*/  PRMT R53, R46, 0x8880, RZ ;  /* 0x000088802e357816 */ /* 0x000fe200000000ff */
[----:B------:R-:W-:Y:S01]  /*6780*/  IMAD R10, R38, R10, RZ ;  /* 0x0000000a260a7224 */ /* 0x000fe200078e02ff */
[----:B------:R-:W-:Y:S01]  /*6790*/  SHF.R.S32.HI R45, RZ, 0x18, R45 ;  /* 0x00000018ff2d7819 */ /* 0x000fe2000001142d */
[----:B------:R-:W-:Y:S01]  /*67a0*/  IMAD R9, R2, R39, R9 ;  /* 0x0000002702097224 */ /* 0x000fe200078e0209 */
[----:B------:R-:W-:Y:S01]  /*67b0*/  SHF.L.U32 R52, R46, 0x10, RZ ;  /* 0x000000102e347819 */ /* 0x000fe200000006ff */
[C---:B------:R-:W-:Y:S01]  /*67c0*/  IMAD R0, R38.reuse, R20, RZ ;  /* 0x0000001426007224 */ /* 0x040fe200078e02ff */
[C---:B------:R-:W-:Y:S01]  /*67d0*/  PRMT R50, R47.reuse, 0x8880, RZ ;  /* 0x000088802f327816 */ /* 0x040fe200000000ff */
[C---:B------:R-:W-:Y:S01]  /*67e0*/  IMAD R11, R38.reuse, R11, RZ ;  /* 0x0000000b260b7224 */ /* 0x040fe200078e02ff */
[----:B------:R-:W-:Y:S01]  /*67f0*/  SHF.R.S32.HI R46, RZ, 0x18, R46 ;  /* 0x00000018ff2e7819 */ /* 0x000fe2000001142e */
[C---:B------:R-:W-:Y:S01]  /*6800*/  IMAD R2, R38.reuse, R21, RZ ;  /* 0x0000001526027224 */ /* 0x040fe200078e02ff */
[----:B------:R-:W-:Y:S01]  /*6810*/  SHF.L.U32 R49, R47, 0x10, RZ ;  /* 0x000000102f317819 */ /* 0x000fe200000006ff */
[C---:B------:R-:W-:Y:S01]  /*6820*/  IMAD R20, R38.reuse, R24, RZ ;  /* 0x0000001826147224 */ /* 0x040fe200078e02ff */
[----:B------:R-:W-:Y:S01]  /*6830*/  SHF.R.S32.HI R47, RZ, 0x18, R47 ;  /* 0x00000018ff2f7819 */ /* 0x000fe2000001142f */
[----:B------:R-:W-:Y:S01]  /*6840*/  IMAD R21, R38, R25, RZ ;  /* 0x0000001926157224 */ /* 0x000fe200078e02ff */
[----:B------:R-:W-:Y:S01]  /*6850*/  SHF.L.U32 R57, R44, 0x8, RZ ;  /* 0x000000082c397819 */ /* 0x000fe200000006ff */
[----:B------:R-:W-:Y:S01]  /*6860*/  IMAD R24, R38, R28, RZ ;  /* 0x0000001c26187224 */ /* 0x000fe200078e02ff */
[----:B------:R-:W-:Y:S01]  /*6870*/  SHF.R.S32.HI R44, RZ, 0x18, R44 ;  /* 0x00000018ff2c7819 */ /* 0x000fe2000001142c */
[----:B------:R-:W-:Y:S01]  /*6880*/  IMAD R10, R3, R39, R10 ;  /* 0x00000027030a7224 */ /* 0x000fe200078e020a */
[----:B------:R-:W-:Y:S01]  /*6890*/  IADD3 R36, PT, PT, R36, 0x1, RZ ;  /* 0x0000000124247810 */ /* 0x000fe20007ffe0ff */
[C---:B------:R-:W-:Y:S02]  /*68a0*/  IMAD R12, R38.reuse, R12, RZ ;  /* 0x0000000c260c7224 */ /* 0x040fe400078e02ff */
[C---:B------:R-:W-:Y:S02]  /*68b0*/  IMAD R25, R38.reuse, R29, RZ ;  /* 0x0000001d26197224 */ /* 0x040fe400078e02ff */
[C---:B------:R-:W-:Y:S01]  /*68c0*/  IMAD R28, R38.reuse, R32, RZ ;  /* 0x00000020261c7224 */ /* 0x040fe200078e02ff */
[----:B------:R-:W-:Y:S01]  /*68d0*/  SHF.R.S32.HI R32, RZ, 0x18, R64 ;  /* 0x00000018ff207819 */ /* 0x000fe20000011440 */
[C---:B------:R-:W-:Y:S01]  /*68e0*/  IMAD R29, R38.reuse, R33, RZ ;  /* 0x00000021261d7224 */ /* 0x040fe200078e02ff */
[----:B------:R-:W-:Y:S01]  /*68f0*/  I2IP.S8.S32.SAT R33, R7, R6, RZ ;  /* 0x0000000607217239 */ /* 0x000fe200000014ff */
[----:B------:R-:W-:Y:S01]  /*6900*/  IMAD R11, R41, R39, R11 ;  /* 0x00000027290b7224 */ /* 0x000fe200078e020b */
[----:B------:R-:W-:Y:S01]  /*6910*/  MOV R7, R62 ;  /* 0x0000003e00077202 */ /* 0x000fe20000000f00 */
[C---:B------:R-:W-:Y:S01]  /*6920*/  IMAD R13, R38.reuse, R13, RZ ;  /* 0x0000000d260d7224 */ /* 0x040fe200078e02ff */
[----:B------:R-:W-:Y:S01]  /*6930*/  SHF.R.S32.HI R6, RZ, 0x18, R63 ;  /* 0x00000018ff067819 */ /* 0x000fe2000001143f */
[----:B------:R-:W-:Y:S01]  /*6940*/  IMAD R14, R38, R14, RZ ;  /* 0x0000000e260e7224 */ /* 0x000fe200078e02ff */
[----:B------:R-:W-:Y:S01]  /*6950*/  I2IP.S8.S32.SAT R41, R11, R10, RZ ;  /* 0x0000000a0b297239 */ /* 0x000fe200000014ff */
[----:B------:R-:W-:Y:S01]  /*6960*/  IMAD R12, R40, R39, R12 ;  /* 0x00000027280c7224 */ /* 0x000fe200078e020c */
[----:B------:R-:W-:Y:S01]  /*6970*/  I2IP.S8.S32.SAT R40, R5, R4, R33 ;  /* 0x0000000405287239 */ /* 0x000fe20000001421 */
[----:B------:R-:W-:Y:S01]  /*6980*/  IMAD R15, R38, R15, RZ ;  /* 0x0000000f260f7224 */ /* 0x000fe200078e02ff */
[----:B------:R-:W-:Y:S01]  /*6990*/  I2IP.S8.S32.SAT R41, R9, R8, R41 ;  /* 0x0000000809297239 */ /* 0x000fe20000001429 */
[-C--:B------:R-:W-:Y:S01]  /*69a0*/  IMAD R13, R32, R39.reuse, R13 ;  /* 0x00000027200d7224 */ /* 0x080fe200078e020d */
[----:B------:R-:W-:Y:S01]  /*69b0*/  SHF.R.S32.HI R10, RZ, 0x18, R61 ;  /* 0x00000018ff0a7819 */ /* 0x000fe2000001143d */
[----:B------:R-:W-:Y:S01]  /*69c0*/  IMAD R16, R38, R16, RZ ;  /* 0x0000001026107224 */ /* 0x000fe200078e02ff */
[----:B------:R-:W-:Y:S01]  /*69d0*/  SHF.R.S32.HI R5, RZ, 0x18, R58 ;  /* 0x00000018ff057819 */ /* 0x000fe2000001143a */
[----:B------:R-:W-:Y:S01]  /*69e0*/  IMAD R14, R6, R39, R14 ;  /* 0x00000027060e7224 */ /* 0x000fe200078e020e */
[----:B------:R-:W-:Y:S01]  /*69f0*/  SHF.R.S32.HI R11, RZ, 0x18, R60 ;  /* 0x00000018ff0b7819 */ /* 0x000fe2000001143c */
[----:B------:R-:W-:Y:S01]  /*6a00*/  IMAD R17, R38, R17, RZ ;  /* 0x0000001126117224 */ /* 0x000fe200078e02ff */
[----:B------:R-:W-:Y:S01]  /*6a10*/  SHF.R.S32.HI R6, RZ, 0x18, R57 ;  /* 0x00000018ff067819 */ /* 0x000fe20000011439 */
[-C--:B------:R-:W-:Y:S02]  /*6a20*/  IMAD R15, R42, R39.reuse, R15 ;  /* 0x000000272a0f7224 */ /* 0x080fe400078e020f */
[C---:B------:R-:W-:Y:S02]  /*6a30*/  IMAD R18, R38.reuse, R18, RZ ;  /* 0x0000001226127224 */ /* 0x040fe400078e02ff */
[----:B------:R-:W-:Y:S01]  /*6a40*/  IMAD R16, R7, R39, R16 ;  /* 0x0000002707107224 */ /* 0x000fe200078e0210 */
[----:B------:R-:W-:Y:S01]  /*6a50*/  I2IP.S8.S32.SAT R14, R15, R14, RZ ;  /* 0x0000000e0f0e7239 */ /* 0x000fe200000014ff */
[----:B------:R-:W-:Y:S01]  /*6a60*/  IMAD R19, R38, R19, RZ ;  /* 0x0000001326137224 */ /* 0x000fe200078e02ff */
[----:B------:R-:W-:Y:S01]  /*6a70*/  SHF.R.S32.HI R7, RZ, 0x18, R48 ;  /* 0x00000018ff077819 */ /* 0x000fe20000011430 */
[-C--:B------:R-:W-:Y:S01]  /*6a80*/  IMAD R17, R10, R39.reuse, R17 ;  /* 0x000000270a117224 */ /* 0x080fe200078e0211 */
[----:B------:R-:W-:Y:S01]  /*6a90*/  I2IP.S8.S32.SAT R42, R13, R12, R14 ;  /* 0x0000000c0d2a7239 */ /* 0x000fe2000000140e */
[-C--:B------:R-:W-:Y:S02]  /*6aa0*/  IMAD R18, R11, R39.reuse, R18 ;  /* 0x000000270b127224 */ /* 0x080fe400078e0212 */
[----:B------:R-:W-:Y:S02]  /*6ab0*/  IMAD.MOV.U32 R4, RZ, RZ, R59 ;  /* 0x000000ffff047224 */ /* 0x000fe400078e003b */
[-C--:B------:R-:W-:Y:S02]  /*6ac0*/  IMAD R19, R43, R39.reuse, R19 ;  /* 0x000000272b137224 */ /* 0x080fe400078e0213 */
[----:B------:R-:W-:Y:S02]  /*6ad0*/  IMAD R3, R38, R22, RZ ;  /* 0x0000001626037224 */ /* 0x000fe400078e02ff */
[----:B------:R-:W-:Y:S01]  /*6ae0*/  IMAD R0, R4, R39, R0 ;  /* 0x0000002704007224 */ /* 0x000fe200078e0200 */
[----:B------:R-:W-:Y:S01]  /*6af0*/  I2IP.S8.S32.SAT R18, R19, R18, RZ ;  /* 0x0000001213127239 */ /* 0x000fe200000014ff */
[----:B------:R-:W-:Y:S01]  /*6b00*/  IMAD R23, R38, R23, RZ ;  /* 0x0000001726177224 */ /* 0x000fe200078e02ff */
[----:B------:R-:W-:Y:S01]  /*6b10*/  MOV R4, R56 ;  /* 0x0000003800047202 */ /* 0x000fe20000000f00 */
[-C--:B------:R-:W-:Y:S01]  /*6b20*/  IMAD R2, R5, R39.reuse, R2 ;  /* 0x0000002705027224 */ /* 0x080fe200078e0202 */
[----:B------:R-:W-:Y:S01]  /*6b30*/  I2IP.S8.S32.SAT R43, R17, R16, R18 ;  /* 0x00000010112b7239 */ /* 0x000fe20000001412 */
[-C--:B------:R-:W-:Y:S01]  /*6b40*/  IMAD R3, R6, R39.reuse, R3 ;  /* 0x0000002706037224 */ /* 0x080fe200078e0203 */
[----:B------:R-:W-:Y:S01]  /*6b50*/  SHF.R.S32.HI R5, RZ, 0x18, R55 ;  /* 0x00000018ff057819 */ /* 0x000fe20000011437 */
[-C--:B------:R-:W-:Y:S01]  /*6b60*/  IMAD R23, R44, R39.reuse, R23 ;  /* 0x000000272c177224 */ /* 0x080fe200078e0217 */
[----:B------:R-:W-:Y:S01]  /*6b70*/  SHF.R.S32.HI R6, RZ, 0x18, R54 ;  /* 0x00000018ff067819 */ /* 0x000fe20000011436 */
[----:B------:R-:W-:Y:S01]  /*6b80*/  IMAD R22, R38, R26, RZ ;  /* 0x0000001a26167224 */ /* 0x000fe200078e02ff */
[----:B------:R1:W-:Y:S01]  /*6b90*/  STS.128 [R79+UR44+0x1200], R40 ;  /* 0x001200284f007988 */ /* 0x0003e20008000c2c */
[----:B------:R-:W-:Y:S01]  /*6ba0*/  IMAD R20, R4, R39, R20 ;  /* 0x0000002704147224 */ /* 0x000fe200078e0214 */
[----:B------:R-:W-:Y:S01]  /*6bb0*/  I2IP.S8.S32.SAT R3, R23, R3, RZ ;  /* 0x0000000317037239 */ /* 0x000fe200000014ff */
[----:B------:R-:W-:Y:S01]  /*6bc0*/  IMAD R27, R38, R27, RZ ;  /* 0x0000001b261b7224 */ /* 0x000fe200078e02ff */
[----:B------:R-:W-:Y:S01]  /*6bd0*/  MOV R4, R53 ;  /* 0x0000003500047202 */ /* 0x000fe20000000f00 */
[-C--:B------:R-:W-:Y:S01]  /*6be0*/  IMAD R21, R5, R39.reuse, R21 ;  /* 0x0000002705157224 */ /* 0x080fe200078e0215 */
[----:B------:R-:W-:Y:S01]  /*6bf0*/  SHF.R.S32.HI R5, RZ, 0x18, R52 ;  /* 0x00000018ff057819 */ /* 0x000fe20000011434 */
[-C--:B------:R-:W-:Y:S01]  /*6c00*/  IMAD R22, R6, R39.reuse, R22 ;  /* 0x0000002706167224 */ /* 0x080fe200078e0216 */
[----:B------:R-:W-:Y:S01]  /*6c10*/  SHF.R.S32.HI R6, RZ, 0x18, R49 ;  /* 0x00000018ff067819 */ /* 0x000fe20000011431 */
[-C--:B------:R-:W-:Y:S02]  /*6c20*/  IMAD R27, R45, R39.reuse, R27 ;  /* 0x000000272d1b7224 */ /* 0x080fe400078e021b */
[-C--:B------:R-:W-:Y:S01]  /*6c30*/  IMAD R24, R4, R39.reuse, R24 ;  /* 0x0000002704187224 */ /* 0x080fe200078e0218 */
[----:B------:R-:W-:Y:S01]  /*6c40*/  SHF.R.S32.HI R4, RZ, 0x18, R51 ;  /* 0x00000018ff047819 */ /* 0x000fe20000011433 */
[C---:B------:R-:W-:Y:S02]  /*6c50*/  IMAD R26, R38.reuse, R30, RZ ;  /* 0x0000001e261a7224 */ /* 0x040fe400078e02ff */
[----:B------:R-:W-:Y:S01]  /*6c60*/  IMAD R25, R5, R39, R25 ;  /* 0x0000002705197224 */ /* 0x000fe200078e0219 */
[----:B------:R-:W-:Y:S01]  /*6c70*/  MOV R5, R50 ;  /* 0x0000003200057202 */ /* 0x000fe20000000f00 */
[----:B------:R-:W-:Y:S02]  /*6c80*/  IMAD R31, R38, R31, RZ ;  /* 0x0000001f261f7224 */ /* 0x000fe400078e02ff */
[-C--:B------:R-:W-:Y:S01]  /*6c90*/  IMAD R26, R4, R39.reuse, R26 ;  /* 0x00000027041a7224 */ /* 0x080fe200078e021a */
[----:B------:R-:W-:Y:S01]  /*6ca0*/  I2IP.S8.S32.SAT R4, R2, R0, R3 ;  /* 0x0000000002047239 */ /* 0x000fe20000001403 */
[-C--:B------:R-:W-:Y:S02]  /*6cb0*/  IMAD R31, R46, R39.reuse, R31 ;  /* 0x000000272e1f7224 */ /* 0x080fe400078e021f */
[-C--:B------:R-:W-:Y:S01]  /*6cc0*/  IMAD R28, R5, R39.reuse, R28 ;  /* 0x00000027051c7224 */ /* 0x080fe200078e021c */
[----:B------:R-:W-:Y:S01]  /*6cd0*/  I2IP.S8.S32.SAT R5, R27, R22, RZ ;  /* 0x000000161b057239 */ /* 0x000fe200000014ff */
[----:B------:R-:W-:Y:S02]  /*6ce0*/  IMAD R30, R38, R34, RZ ;  /* 0x00000022261e7224 */ /* 0x000fe400078e02ff */
[----:B------:R-:W-:Y:S01]  /*6cf0*/  IMAD R29, R6, R39, R29 ;  /* 0x00000027061d7224 */ /* 0x000fe200078e021d */
[----:B------:R-:W-:Y:S01]  /*6d00*/  I2IP.S8.S32.SAT R6, R31, R26, RZ ;  /* 0x0000001a1f067239 */ /* 0x000fe200000014ff */
[----:B------:R-:W-:Y:S01]  /*6d10*/  IMAD R35, R38, R35, RZ ;  /* 0x0000002326237224 */ /* 0x000fe200078e02ff */
[----:B------:R-:W-:Y:S01]  /*6d20*/  I2IP.S8.S32.SAT R5, R21, R20, R5 ;  /* 0x0000001415057239 */ /* 0x000fe20000001405 */
[-C--:B------:R-:W-:Y:S01]  /*6d30*/  IMAD R30, R7, R39.reuse, R30 ;  /* 0x00000027071e7224 */ /* 0x080fe200078e021e */
[----:B------:R-:W-:Y:S01]  /*6d40*/  I2IP.S8.S32.SAT R6, R25, R24, R6 ;  /* 0x0000001819067239 */ /* 0x000fe20000001406 */
[----:B------:R-:W-:Y:S05]  /*6d50*/  IMAD R35, R47, R39, R35 ;  /* 0x000000272f237224 */ /* 0x000fea00078e0223 */
[----:B------:R-:W-:Y:S04]  /*6d60*/  I2IP.S8.S32.SAT R7, R35, R30, RZ ;  /* 0x0000001e23077239 */ /* 0x000fe800000014ff */
[----:B------:R-:W-:Y:S05]  /*6d70*/  I2IP.S8.S32.SAT R7, R29, R28, R7 ;  /* 0x0000001c1d077239 */ /* 0x000fea0000001407 */
[----:B------:R1:W-:Y:S01]  /*6d80*/  STS.128 [R78+0x1010], R4 ;  /* 0x001010044e007388 */ /* 0x0003e20000000c00 */
[----:B------:R-:W-:Y:S01]  /*6d90*/  @!PT LDS RZ, [RZ] ;  /* 0x00000000fffff984 */ /* 0x000fe20000000800 */
[----:B------:R-:W-:Y:S01]  /*6da0*/  @!PT LDS RZ, [RZ] ;  /* 0x00000000fffff984 */ /* 0x000fe20000000800 */
[----:B------:R-:W-:Y:S01]  /*6db0*/  @!PT LDS RZ, [RZ] ;  /* 0x00000000fffff984 */ /* 0x000fe20000000800 */
[----:B------:R-:W-:Y:S01]  /*6dc0*/  @!PT LDS RZ, [RZ] ;  /* 0x00000000fffff984 */ /* 0x000fe20000000800 */
[----:B------:R3:W-:Y:S07]  /*6dd0*/  MEMBAR.ALL.CTA ;  /* 0x0000000000007992 */ /* 0x0007ee0000008000 */
[----:B---3--:R-:W3:Y:S02]  /*6de0*/  FENCE.VIEW.ASYNC.S ;  /* 0x00000000000073c6 */ /* 0x008ee40000000000 */
[----:B---3--:R-:W-:Y:S06]  /*6df0*/  BAR.SYNC.DEFER_BLOCKING 0x1, 0x80 ;  /* 0x0042000000007b1d */ /* 0x008fec0000010000 */
[----:B------:R-:W-:Y:S05]  /*6e00*/  @P0 BRA `(.L_x_110) ;  /* 0x0000000000300947 */ /* 0x000fea0003800000 */
[----:B------:R-:W-:Y:S02]  /*6e10*/  UIADD3 UR4, UPT, UPT, UR44, 0x1200, URZ ;  /* 0x000012002c047890 */ /* 0x000fe4000fffe0ff */
[----:B------:R-:W-:Y:S02]  /*6e20*/  USHF.L.U32 UR9, UR45, 0x6, URZ ;  /* 0x000000062d097899 */ /* 0x000fe400080006ff */
[----:B------:R-:W-:Y:S02]  /*6e30*/  USHF.L.U32 UR10, UR46, 0x6, URZ ;  /* 0x000000062e0a7899 */ /* 0x000fe400080006ff */
[----:B------:R-:W-:Y:S01]  /*6e40*/  MOV R86, UR4 ;  /* 0x0000000400567c02 */ /* 0x000fe20008000f00 */
[----:B------:R-:W-:Y:S01]  /*6e50*/  UIADD3 UR4, UP0, UPT, UR62, 0x680, URZ ;  /* 0x000006803e047890 */ /* 0x000fe2000ff1e0ff */
[----:B------:R-:W-:Y:S02]  /*6e60*/  UMOV UR11, UR36 ;  /* 0x00000024000b7c82 */ /* 0x000fe40008000000 */
[----:B------:R-:W-:Y:S01]  /*6e70*/  R2UR UR8, R86 ;  /* 0x00000000560872ca */ /* 0x000fe200000e0000 */
[----:B------:R-:W-:Y:S11]  /*6e80*/  UIADD3.X UR5, UPT, UPT, URZ, UR63, URZ, UP0, !UPT ;  /* 0x0000003fff057290 */ /* 0x000ff600087fe4ff */
[----:B------:R-:W-:Y:S01]  /*6e90*/  @!UPT UIADD3 URZ, UPT, UPT, URZ, URZ, URZ ;  /* 0x000000fffffff290 */ /* 0x000fe2000fffe0ff */
[----:B------:R3:W-:Y:S01]  /*6ea0*/  UTMASTG.3D [UR8], [UR4] ;  /* 0x00000008040073b5 */ /* 0x0007e20008010000 */
[----:B------:R0:W-:Y:S01]  /*6eb0*/  UTMACMDFLUSH ;  /* 0x00000000000079b7 */ /* 0x0001e20000000000 */
[----:B---3--:R-:W-:Y:S04]  /*6ec0*/  DEPBAR.LE SB0, 0x0 ;  /* 0x000080000000791a */ /* 0x008fe80000000000 */
.L_x_110:
[----:B------:R-:W-:Y:S05]  /*6ed0*/  BSYNC.RECONVERGENT B0 ;  /* 0x0000000000007941 */ /* 0x000fea0003800200 */
.L_x_109:
[----:B------:R-:W-:Y:S01]  /*6ee0*/  BAR.SYNC.DEFER_BLOCKING 0x1, 0x80 ;  /* 0x0042000000007b1d */ /* 0x000fe20000010000 */
[----:B------:R-:W-:Y:S01]  /*6ef0*/  ISETP.NE.AND P0, PT, R82, 0x2, PT ;  /* 0x000000025200780c */ /* 0x000fe20003f05270 */
[----:B------:R-:W-:Y:S01]  /*6f00*/  UISETP.NE.AND UP0, UPT, UR47, URZ, UPT ;  /* 0x000000ff2f00728c */ /* 0x000fe2000bf05270 */
[----:B------:R-:W-:Y:S01]  /*6f10*/  ISETP.NE.AND P1, PT, R36, 0x4, PT ;  /* 0x000000042400780c */ /* 0x000fe20003f25270 */
[----:B------:R-:W-:Y:S01]  /*6f20*/  UIADD3 UR45, UPT, UPT, UR37, UR57, URZ ;  /* 0x00000039252d7290 */ /* 0x000fe2000fffe0ff */
[----:B------:R-:W-:Y:S01]  /*6f30*/  SEL R2, RZ, 0x1, P0 ;  /* 0x00000001ff027807 */ /* 0x000fe20000000000 */
[----:B------:R-:W-:Y:S01]  /*6f40*/  UIADD3 UR46, UPT, UPT, UR38, UR60, URZ ;  /* 0x0000003c262e7290 */ /* 0x000fe2000fffe0ff */
[----:B------:R-:W-:Y:S02]  /*6f50*/  SEL R0, RZ, 0x1, P1 ;  /* 0x00000001ff007807 */ /* 0x000fe40000800000 */
[----:B------:R-:W-:Y:S02]  /*6f60*/  LOP3.LUT R84, R84, R2, RZ, 0x3c, !PT ;  /* 0x0000000254547212 */ /* 0x000fe400078e3cff */
[----:B------:R-:W-:Y:S02]  /*6f70*/  LOP3.LUT R85, R85, R0, RZ, 0x3c, !PT ;  /* 0x0000000055557212 */ /* 0x000fe400078e3cff */
[----:B------:R-:W-:Y:S02]  /*6f80*/  SEL R82, R82, RZ, P0 ;  /* 0x000000ff52527207 */ /* 0x000fe40000000000 */
[----:B------:R-:W-:Y:S01]  /*6f90*/  SEL R36, R36, RZ, P1 ;  /* 0x000000ff24247207 */ /* 0x000fe20000800000 */
[----:B------:R-:W-:Y:S01]  /*6fa0*/  UMOV UR36, UR51 ;  /* 0x0000003300247c82 */ /* 0x000fe20008000000 */
[----:B------:R-:W-:Y:S05]  /*6fb0*/  BRA.U UP0, `(.L_x_111) ;  /* 0xffffffe500107547 */ /* 0x000fea000b83ffff */
[----:B------:R-:W-:Y:S05]  /*6fc0*/  EXIT ;  /* 0x000000000000794d */ /* 0x000fea0003800000 */
.L_x_25:
[----:B--2---:R2:W3:Y:S02]  /*6fd0*/  SYNCS.PHASECHK.TRANS64.TRYWAIT P0, [R0+URZ+0x160], R2 ;  /* 0x00016002000075a7 */ /* 0x0044e400080011ff */
[----:B---3--:R-:W-:Y:S05]  /*6fe0*/  @!P0 NANOSLEEP.SYNCS 0x989680 ;  /* 0x009896800000895d */ /* 0x008fea0003900000 */
[----:B------:R-:W3:Y:S02]  /*6ff0*/  @!P0 SYNCS.PHASECHK.TRANS64 P0, [R0+URZ+0x160], R2 ;  /* 0x00016002000085a7 */ /* 0x000ee400080010ff */
[----:B---3--:R-:W-:Y:S05]  /*7000*/  @!P0 BRA `(.L_x_25) ;  /* 0xfffffffc00f08947 */ /* 0x008fea000383ffff */
[----:B------:R-:W-:Y:S05]  /*7010*/  BRA `(.L_x_112) ;  /* 0xffffffa800a87947 */ /* 0x000fea000383ffff */
.L_x_28:
[----:B-1----:R-:W-:-:S07]  /*7020*/  MOV R0, UR33 ;  /* 0x0000002100007c02 */ /* 0x002fce0008000f00 */
.L_x_113:
[----:B-1----:R1:W2:Y:S02]  /*7030*/  SYNCS.PHASECHK.TRANS64.TRYWAIT P0, [R0+URZ+0x68], R3 ;  /* 0x00006803000075a7 */ /* 0x0022a400080011ff */
[----:B--2---:R-:W-:Y:S05]  /*7040*/  @!P0 NANOSLEEP.SYNCS 0x989680 ;  /* 0x009896800000895d */ /* 0x004fea0003900000 */
[----:B------:R-:W2:Y:S02]  /*7050*/  @!P0 SYNCS.PHASECHK.TRANS64 P0, [R0+URZ+0x68], R3 ;  /* 0x00006803000085a7 */ /* 0x000ea400080010ff */
[----:B--2---:R-:W-:Y:S05]  /*7060*/  @!P0 BRA `(.L_x_113) ;  /* 0xfffffffc00f08947 */ /* 0x004fea000383ffff */
[----:B------:R-:W-:Y:S05]  /*7070*/  BRA `(.L_x_27) ;  /* 0xffffffa800f07947 */ /* 0x000fea000383ffff */
.L_x_35:
[----:B-1----:R-:W-:-:S07]  /*7080*/  MOV R0, UR17 ;  /* 0x0000001100007c02 */ /* 0x002fce0008000f00 */
.L_x_114:
[----:B-1----:R1:W2:Y:S02]  /*7090*/  SYNCS.PHASECHK.TRANS64.TRYWAIT P0, [R0+URZ+0x68], R3 ;  /* 0x00006803000075a7 */ /* 0x0022a400080011ff */
[----:B--2---:R-:W-:Y:S05]  /*70a0*/  @!P0 NANOSLEEP.SYNCS 0x989680 ;  /* 0x009896800000895d */ /* 0x004fea0003900000 */
[----:B------:R-:W2:Y:S02]  /*70b0*/  @!P0 SYNCS.PHASECHK.TRANS64 P0, [R0+URZ+0x68], R3 ;  /* 0x00006803000085a7 */ /* 0x000ea400080010ff */
[----:B--2---:R-:W-:Y:S05]  /*70c0*/  @!P0 BRA `(.L_x_114) ;  /* 0xfffffffc00f08947 */ /* 0x004fea000383ffff */
[----:B------:R-:W-:Y:S05]  /*70d0*/  BRA `(.L_x_34) ;  /* 0xffffffac00ac7947 */ /* 0x000fea000383ffff */
.L_x_40:
[----:B-1----:R1:W2:Y:S02]  /*70e0*/  SYNCS.PHASECHK.TRANS64.TRYWAIT P0, [R3+URZ+0xf0], R0 ;  /* 0x0000f000030075a7 */ /* 0x0022a400080011ff */
[----:B--2---:R-:W-:Y:S05]  /*70f0*/  @!P0 NANOSLEEP.SYNCS 0x989680 ;  /* 0x009896800000895d */ /* 0x004fea0003900000 */
[----:B------:R-:W2:Y:S02]  /*7100*/  @!P0 SYNCS.PHASECHK.TRANS64 P0, [R3+URZ+0xf0], R0 ;  /* 0x0000f000030085a7 */ /* 0x000ea400080010ff */
[----:B--2---:R-:W-:Y:S05]  /*7110*/  @!P0 BRA `(.L_x_40) ;  /* 0xfffffffc00f08947 */ /* 0x004fea000383ffff */
[----:B------:R-:W-:Y:S05]  /*7120*/  BRA `(.L_x_115) ;  /* 0xffffffb000507947 */ /* 0x000fea000383ffff */
.L_x_44:
[----:B------:R-:W-:-:S07]  /*7130*/  MOV R0, UR4 ;  /* 0x0000000400007c02 */ /* 0x000fce0008000f00 */
.L_x_116:
[----:B-1----:R1:W2:Y:S02]  /*7140*/  SYNCS.PHASECHK.TRANS64.TRYWAIT P0, [R0+URZ], R2 ;  /* 0x00000002000075a7 */ /* 0x0022a400080011ff */
[----:B--2---:R-:W-:Y:S05]  /*7150*/  @!P0 NANOSLEEP.SYNCS 0x989680 ;  /* 0x009896800000895d */ /* 0x004fea0003900000 */
[----:B------:R-:W2:Y:S02]  /*7160*/  @!P0 SYNCS.PHASECHK.TRANS64 P0, [R0+URZ], R2 ;  /* 0x00000002000085a7 */ /* 0x000ea400080010ff */
[----:B--2---:R-:W-:Y:S05]  /*7170*/  @!P0 BRA `(.L_x_116) ;  /* 0xfffffffc00f08947 */ /* 0x004fea000383ffff */
[----:B------:R-:W-:Y:S05]  /*7180*/  BRA `(.L_x_117) ;  /* 0xffffffb400f47947 */ /* 0x000fea000383ffff */
.L_x_45:
[----:B------:R-:W-:-:S07]  /*7190*/  MOV R0, UR5 ;  /* 0x0000000500007c02 */ /* 0x000fce0008000f00 */
.L_x_118:
[----:B-1----:R1:W2:Y:S02]  /*71a0*/  SYNCS.PHASECHK.TRANS64.TRYWAIT P0, [R0+URZ], R3 ;  /* 0x00000003000075a7 */ /* 0x0022a400080011ff */
[----:B--2---:R-:W-:Y:S05]  /*71b0*/  @!P0 NANOSLEEP.SYNCS 0x989680 ;  /* 0x009896800000895d */ /* 0x004fea0003900000 */
[----:B------:R-:W2:Y:S02]  /*71c0*/  @!P0 SYNCS.PHASECHK.TRANS64 P0, [R0+URZ], R3 ;  /* 0x00000003000085a7 */ /* 0x000ea400080010ff */
[----:B--2---:R-:W-:Y:S05]  /*71d0*/  @!P0 BRA `(.L_x_118) ;  /* 0xfffffffc00f08947 */ /* 0x004fea000383ffff */
[----:B------:R-:W-:Y:S05]  /*71e0*/  BRA `(.L_x_119) ;  /* 0xffffffb800007947 */ /* 0x000fea000383ffff */
.L_x_46:
[----:B------:R-:W-:-:S07]  /*71f0*/  MOV R0, UR5 ;  /* 0x0000000500007c02 */ /* 0x000fce0008000f00 */
.L_x_120:
[----:B-1----:R1:W2:Y:S02]  /*7200*/  SYNCS.PHASECHK.TRANS64.TRYWAIT P0, [R0+URZ], R3 ;  /* 0x00000003000075a7 */ /* 0x0022a400080011ff */
[----:B--2---:R-:W-:Y:S05]  /*7210*/  @!P0 NANOSLEEP.SYNCS 0x989680 ;  /* 0x009896800000895d */ /* 0x004fea0003900000 */
[----:B------:R-:W2:Y:S02]  /*7220*/  @!P0 SYNCS.PHASECHK.TRANS64 P0, [R0+URZ], R3 ;  /* 0x00000003000085a7 */ /* 0x000ea400080010ff */
[----:B--2---:R-:W-:Y:S05]  /*7230*/  @!P0 BRA `(.L_x_120) ;  /* 0xfffffffc00f08947 */ /* 0x004fea000383ffff */
[----:B------:R-:W-:Y:S05]  /*7240*/  BRA `(.L_x_121) ;  /* 0xffffffb8000c7947 */ /* 0x000fea000383ffff */
.L_x_47:
[----:B------:R-:W-:-:S07]  /*7250*/  MOV R0, UR5 ;  /* 0x0000000500007c02 */ /* 0x000fce0008000f00 */
.L_x_122:
[----:B-1----:R1:W2:Y:S02]  /*7260*/  SYNCS.PHASECHK.TRANS64.TRYWAIT P0, [R0+URZ], R3 ;  /* 0x00000003000075a7 */ /* 0x0022a400080011ff */
[----:B--2---:R-:W-:Y:S05]  /*7270*/  @!P0 NANOSLEEP.SYNCS 0x989680 ;  /* 0x009896800000895d */ /* 0x004fea0003900000 */
[----:B------:R-:W2:Y:S02]  /*7280*/  @!P0 SYNCS.PHASECHK.TRANS64 P0, [R0+URZ], R3 ;  /* 0x00000003000085a7 */ /* 0x000ea400080010ff */
[----:B--2---:R-:W-:Y:S05]  /*7290*/  @!P0 BRA `(.L_x_122) ;  /* 0xfffffffc00f08947 */ /* 0x004fea000383ffff */
[----:B------:R-:W-:Y:S05]  /*72a0*/  BRA `(.L_x_123) ;  /* 0xffffffb800187947 */ /* 0x000fea000383ffff */
.L_x_48:
[----:B------:R-:W-:-:S07]  /*72b0*/  MOV R0, UR5 ;  /* 0x0000000500007c02 */ /* 0x000fce0008000f00 */
.L_x_124:
[----:B-1----:R1:W2:Y:S02]  /*72c0*/  SYNCS.PHASECHK.TRANS64.TRYWAIT P0, [R0+URZ], R3 ;  /* 0x00000003000075a7 */ /* 0x0022a400080011ff */
[----:B--2---:R-:W-:Y:S05]  /*72d0*/  @!P0 NANOSLEEP.SYNCS 0x989680 ;  /* 0x009896800000895d */ /* 0x004fea0003900000 */
[----:B------:R-:W2:Y:S02]  /*72e0*/  @!P0 SYNCS.PHASECHK.TRANS64 P0, [R0+URZ], R3 ;  /* 0x00000003000085a7 */ /* 0x000ea400080010ff */
[----:B--2---:R-:W-:Y:S05]  /*72f0*/  @!P0 BRA `(.L_x_124) ;  /* 0xfffffffc00f08947 */ /* 0x004fea000383ffff */
[----:B------:R-:W-:Y:S05]  /*7300*/  BRA `(.L_x_125) ;  /* 0xffffffb800247947 */ /* 0x000fea000383ffff */
.L_x_49:
[----:B------:R-:W-:-:S07]  /*7310*/  MOV R0, UR5 ;  /* 0x0000000500007c02 */ /* 0x000fce0008000f00 */
.L_x_126:
[----:B-1----:R1:W2:Y:S02]  /*7320*/  SYNCS.PHASECHK.TRANS64.TRYWAIT P0, [R0+URZ], R3 ;  /* 0x00000003000075a7 */ /* 0x0022a400080011ff */
[----:B--2---:R-:W-:Y:S05]  /*7330*/  @!P0 NANOSLEEP.SYNCS 0x989680 ;  /* 0x009896800000895d */ /* 0x004fea0003900000 */
[----:B------:R-:W2:Y:S02]  /*7340*/  @!P0 SYNCS.PHASECHK.TRANS64 P0, [R0+URZ], R3 ;  /* 0x00000003000085a7 */ /* 0x000ea400080010ff */
[----:B--2---:R-:W-:Y:S05]  /*7350*/  @!P0 BRA `(.L_x_126) ;  /* 0xfffffffc00f08947 */ /* 0x004fea000383ffff */
[----:B------:R-:W-:Y:S05]  /*7360*/  BRA `(.L_x_127) ;  /* 0xffffffb800307947 */ /* 0x000fea000383ffff */
.L_x_50:
[----:B------:R-:W-:-:S07]  /*7370*/  MOV R0, UR5 ;  /* 0x0000000500007c02 */ /* 0x000fce0008000f00 */
.L_x_128:
[----:B-1----:R1:W2:Y:S02]  /*7380*/  SYNCS.PHASECHK.TRANS64.TRYWAIT P0, [R0+URZ], R3 ;  /* 0x00000003000075a7 */ /* 0x0022a400080011ff */
[----:B--2---:R-:W-:Y:S05]  /*7390*/  @!P0 NANOSLEEP.SYNCS 0x989680 ;  /* 0x009896800000895d */ /* 0x004fea0003900000 */
[----:B------:R-:W2:Y:S02]  /*73a0*/  @!P0 SYNCS.PHASECHK.TRANS64 P0, [R0+URZ], R3 ;  /* 0x00000003000085a7 */ /* 0x000ea400080010ff */
[----:B--2---:R-:W-:Y:S05]  /*73b0*/  @!P0 BRA `(.L_x_128) ;  /* 0xfffffffc00f08947 */ /* 0x004fea000383ffff */
[----:B------:R-:W-:Y:S05]  /*73c0*/  BRA `(.L_x_129) ;  /* 0xffffffb8003c7947 */ /* 0x000fea000383ffff */
.L_x_51:
[----:B------:R-:W-:-:S07]  /*73d0*/  MOV R0, UR5 ;  /* 0x0000000500007c02 */ /* 0x000fce0008000f00 */
.L_x_130:
[----:B-1----:R1:W2:Y:S02]  /*73e0*/  SYNCS.PHASECHK.TRANS64.TRYWAIT P0, [R0+URZ], R3 ;  /* 0x00000003000075a7 */ /* 0x0022a400080011ff */
[----:B--2---:R-:W-:Y:S05]  /*73f0*/  @!P0 NANOSLEEP.SYNCS 0x989680 ;  /* 0x009896800000895d */ /* 0x004fea0003900000 */
[----:B------:R-:W2:Y:S02]  /*7400*/  @!P0 SYNCS.PHASECHK.TRANS64 P0, [R0+URZ], R3 ;  /* 0x00000003000085a7 */ /* 0x000ea400080010ff */
[----:B--2---:R-:W-:Y:S05]  /*7410*/  @!P0 BRA `(.L_x_130) ;  /* 0xfffffffc00f08947 */ /* 0x004fea000383ffff */
[----:B------:R-:W-:Y:S05]  /*7420*/  BRA `(.L_x_131) ;  /* 0xffffffb800487947 */ /* 0x000fea000383ffff */
.L_x_52:
[----:B------:R-:W-:-:S07]  /*7430*/  MOV R0, UR5 ;  /* 0x0000000500007c02 */ /* 0x000fce0008000f00 */
.L_x_132:
[----:B-1----:R1:W2:Y:S02]  /*7440*/  SYNCS.PHASECHK.TRANS64.TRYWAIT P0, [R0+URZ], R3 ;  /* 0x00000003000075a7 */ /* 0x0022a400080011ff */
[----:B--2---:R-:W-:Y:S05]  /*7450*/  @!P0 NANOSLEEP.SYNCS 0x989680 ;  /* 0x009896800000895d */ /* 0x004fea0003900000 */
[----:B------:R-:W2:Y:S02]  /*7460*/  @!P0 SYNCS.PHASECHK.TRANS64 P0, [R0+URZ], R3 ;  /* 0x00000003000085a7 */ /* 0x000ea400080010ff */
[----:B--2---:R-:W-:Y:S05]  /*7470*/  @!P0 BRA `(.L_x_132) ;  /* 0xfffffffc00f08947 */ /* 0x004fea000383ffff */
[----:B------:R-:W-:Y:S05]  /*7480*/  BRA `(.L_x_133) ;  /* 0xffffffb800547947 */ /* 0x000fea000383ffff */
.L_x_53:
[----:B------:R-:W-:-:S07]  /*7490*/  MOV R0, UR5 ;  /* 0x0000000500007c02 */ /* 0x000fce0008000f00 */
.L_x_134:
[----:B-1----:R1:W2:Y:S02]  /*74a0*/  SYNCS.PHASECHK.TRANS64.TRYWAIT P0, [R0+URZ], R3 ;  /* 0x00000003000075a7 */ /* 0x0022a400080011ff */
[----:B--2---:R-:W-:Y:S05]  /*74b0*/  @!P0 NANOSLEEP.SYNCS 0x989680 ;  /* 0x009896800000895d */ /* 0x004fea0003900000 */
[----:B------:R-:W2:Y:S02]  /*74c0*/  @!P0 SYNCS.PHASECHK.TRANS64 P0, [R0+URZ], R3 ;  /* 0x00000003000085a7 */ /* 0x000ea400080010ff */
[----:B--2---:R-:W-:Y:S05]  /*74d0*/  @!P0 BRA `(.L_x_134) ;  /* 0xfffffffc00f08947 */ /* 0x004fea000383ffff */
[----:B------:R-:W-:Y:S05]  /*74e0*/  BRA `(.L_x_135) ;  /* 0xffffffb800607947 */ /* 0x000fea000383ffff */
.L_x_54:
[----:B------:R-:W-:-:S07]  /*74f0*/  MOV R0, UR5 ;  /* 0x0000000500007c02 */ /* 0x000fce0008000f00 */
.L_x_136:
[----:B-1----:R1:W2:Y:S02]  /*7500*/  SYNCS.PHASECHK.TRANS64.TRYWAIT P0, [R0+URZ], R3 ;  /* 0x00000003000075a7 */ /* 0x0022a400080011ff */
[----:B--2---:R-:W-:Y:S05]  /*7510*/  @!P0 NANOSLEEP.SYNCS 0x989680 ;  /* 0x009896800000895d */ /* 0x004fea0003900000 */
[----:B------:R-:W2:Y:S02]  /*7520*/  @!P0 SYNCS.PHASECHK.TRANS64 P0, [R0+URZ], R3 ;  /* 0x00000003000085a7 */ /* 0x000ea400080010ff */
[----:B--2---:R-:W-:Y:S05]  /*7530*/  @!P0 BRA `(.L_x_136) ;  /* 0xfffffffc00f08947 */ /* 0x004fea000383ffff */
[----:B------:R-:W-:Y:S05]  /*7540*/  BRA `(.L_x_137) ;  /* 0xffffffb8006c7947 */ /* 0x000fea000383ffff */
.L_x_55:
[----:B------:R-:W-:-:S07]  /*7550*/  MOV R0, UR5 ;  /* 0x0000000500007c02 */ /* 0x000fce0008000f00 */
.L_x_138:
[----:B-1----:R1:W2:Y:S02]  /*7560*/  SYNCS.PHASECHK.TRANS64.TRYWAIT P0, [R0+URZ], R3 ;  /* 0x00000003000075a7 */ /* 0x0022a400080011ff */
[----:B--2---:R-:W-:Y:S05]  /*7570*/  @!P0 NANOSLEEP.SYNCS 0x989680 ;  /* 0x009896800000895d */ /* 0x004fea0003900000 */
[----:B------:R-:W2:Y:S02]  /*7580*/  @!P0 SYNCS.PHASECHK.TRANS64 P0, [R0+URZ], R3 ;  /* 0x00000003000085a7 */ /* 0x000ea400080010ff */
[----:B--2---:R-:W-:Y:S05]  /*7590*/  @!P0 BRA `(.L_x_138) ;  /* 0xfffffffc00f08947 */ /* 0x004fea000383ffff */
[----:B------:R-:W-:Y:S05]  /*75a0*/  BRA `(.L_x_139) ;  /* 0xffffffb800787947 */ /* 0x000fea000383ffff */
.L_x_58:
[----:B-1----:R1:W2:Y:S02]  /*75b0*/  SYNCS.PHASECHK.TRANS64.TRYWAIT P0, [R2+URZ+0x150], R4 ;  /* 0x00015004020075a7 */ /* 0x0022a400080011ff */
[----:B--2---:R-:W-:Y:S05]  /*75c0*/  @!P0 NANOSLEEP.SYNCS 0x989680 ;  /* 0x009896800000895d */ /* 0x004fea0003900000 */
[----:B------:R-:W2:Y:S02]  /*75d0*/  @!P0 SYNCS.PHASECHK.TRANS64 P0, [R2+URZ+0x150], R4 ;  /* 0x00015004020085a7 */ /* 0x000ea400080010ff */
[----:B--2---:R-:W-:Y:S05]  /*75e0*/  @!P0 BRA `(.L_x_58) ;  /* 0xfffffffc00f08947 */ /* 0x004fea000383ffff */
[----:B------:R-:W-:Y:S05]  /*75f0*/  BRA `(.L_x_140) ;  /* 0xffffffb800d47947 */ /* 0x000fea000383ffff */
.L_x_59:
[----:B------:R-:W-:-:S07]  /*7600*/  MOV R2, UR4 ;  /* 0x0000000400027c02 */ /* 0x000fce0008000f00 */
.L_x_141:
[----:B-1----:R1:W2:Y:S02]  /*7610*/  SYNCS.PHASECHK.TRANS64.TRYWAIT P0, [R2+URZ+0x100], R5 ;  /* 0x00010005020075a7 */ /* 0x0022a400080011ff */
[----:B--2---:R-:W-:Y:S05]  /*7620*/  @!P0 NANOSLEEP.SYNCS 0x989680 ;  /* 0x009896800000895d */ /* 0x004fea0003900000 */
[----:B------:R-:W2:Y:S02]  /*7630*/  @!P0 SYNCS.PHASECHK.TRANS64 P0, [R2+URZ+0x100], R5 ;  /* 0x00010005020085a7 */ /* 0x000ea400080010ff */
[----:B--2---:R-:W-:Y:S05]  /*7640*/  @!P0 BRA `(.L_x_141) ;  /* 0xfffffffc00f08947 */ /* 0x004fea000383ffff */
[----:B------:R-:W-:Y:S05]  /*7650*/  BRA `(.L_x_142) ;  /* 0xffffffb800e47947 */ /* 0x000fea000383ffff */
.L_x_60:
[----:B-1----:R1:W2:Y:S02]  /*7660*/  SYNCS.PHASECHK.TRANS64.TRYWAIT P1, [R2+URZ+0xf0], R4 ;  /* 0x0000f004020075a7 */ /* 0x0022a400080211ff */
[----:B--2---:R-:W-:Y:S05]  /*7670*/  @!P1 NANOSLEEP.SYNCS 0x989680 ;  /* 0x009896800000995d */ /* 0x004fea0003900000 */
[----:B------:R-:W2:Y:S02]  /*7680*/  @!P1 SYNCS.PHASECHK.TRANS64 P1, [R2+URZ+0xf0], R4 ;  /* 0x0000f004020095a7 */ /* 0x000ea400080210ff */
[----:B--2---:R-:W-:Y:S05]  /*7690*/  @!P1 BRA `(.L_x_60) ;  /* 0xfffffffc00f09947 */ /* 0x004fea000383ffff */
[----:B------:R-:W-:Y:S05]  /*76a0*/  BRA `(.L_x_143) ;  /* 0xffffffbc00147947 */ /* 0x000fea000383ffff */
.L_x_63:
[----:B------:R-:W-:-:S07]  /*76b0*/  MOV R0, UR4 ;  /* 0x0000000400007c02 */ /* 0x000fce0008000f00 */
.L_x_144:
[----:B-1----:R1:W2:Y:S02]  /*76c0*/  SYNCS.PHASECHK.TRANS64.TRYWAIT P0, [R0+URZ+0x100], R2 ;  /* 0x00010002000075a7 */ /* 0x0022a400080011ff */
[----:B--2---:R-:W-:Y:S05]  /*76d0*/  @!P0 NANOSLEEP.SYNCS 0x989680 ;  /* 0x009896800000895d */ /* 0x004fea0003900000 */
[----:B------:R-:W2:Y:S02]  /*76e0*/  @!P0 SYNCS.PHASECHK.TRANS64 P0, [R0+URZ+0x100], R2 ;  /* 0x00010002000085a7 */ /* 0x000ea400080010ff */
[----:B--2---:R-:W-:Y:S05]  /*76f0*/  @!P0 BRA `(.L_x_144) ;  /* 0xfffffffc00f08947 */ /* 0x004fea000383ffff */
[----:B------:R-:W-:Y:S05]  /*7700*/  BRA `(.L_x_62) ;  /* 0xffffffbc00687947 */ /* 0x000fea000383ffff */
.L_x_70:
[----:B-1----:R1:W2:Y:S02]  /*7710*/  SYNCS.PHASECHK.TRANS64.TRYWAIT P1, [R0+URZ+0xf0], R2 ;  /* 0x0000f002000075a7 */ /* 0x0022a400080211ff */
[----:B--2---:R-:W-:Y:S05]  /*7720*/  @!P1 NANOSLEEP.SYNCS 0x989680 ;  /* 0x009896800000995d */ /* 0x004fea0003900000 */
[----:B------:R-:W2:Y:S02]  /*7730*/  @!P1 SYNCS.PHASECHK.TRANS64 P1, [R0+URZ+0xf0], R2 ;  /* 0x0000f002000095a7 */ /* 0x000ea400080210ff */
[----:B--2---:R-:W-:Y:S05]  /*7740*/  @!P1 BRA `(.L_x_70) ;  /* 0xfffffffc00f09947 */ /* 0x004fea000383ffff */
[----:B------:R-:W-:Y:S05]  /*7750*/  BRA `(.L_x_145) ;  /* 0xffffffc000dc7947 */ /* 0x000fea000383ffff */
.L_x_71:
[----:B------:R-:W-:-:S07]  /*7760*/  MOV R2, UR31 ;  /* 0x0000001f00027c02 */ /* 0x000fce0008000f00 */
.L_x_146:
[----:B-1----:R1:W2:Y:S02]  /*7770*/  SYNCS.PHASECHK.TRANS64.TRYWAIT P0, [R2+URZ+0x130], R0 ;  /* 0x00013000020075a7 */ /* 0x0022a400080011ff */
[----:B--2---:R-:W-:Y:S05]  /*7780*/  @!P0 NANOSLEEP.SYNCS 0x989680 ;  /* 0x009896800000895d */ /* 0x004fea0003900000 */
[----:B------:R-:W2:Y:S02]  /*7790*/  @!P0 SYNCS.PHASECHK.TRANS64 P0, [R2+URZ+0x130], R0 ;  /* 0x00013000020085a7 */ /* 0x000ea400080010ff */
[----:B--2---:R-:W-:Y:S05]  /*77a0*/  @!P0 BRA `(.L_x_146) ;  /* 0xfffffffc00f08947 */ /* 0x004fea000383ffff */
[----:B------:R-:W-:Y:S05]  /*77b0*/  BRA `(.L_x_147) ;  /* 0xffffffc4002c7947 */ /* 0x000fea000383ffff */
.L_x_74:
[----:B------:R-:W-:Y:S07]  /*77c0*/  MOV R0, UR5 ;  /* 0x0000000500007c02 */ /* 0x000fee0008000f00 */
.L_x_148:
[----:B-1----:R1:W2:Y:S02]  /*77d0*/  SYNCS.PHASECHK.TRANS64.TRYWAIT P0, [R0+URZ], R2 ;  /* 0x00000002000075a7 */ /* 0x0022a400080011ff */
[----:B--2---:R-:W-:Y:S05]  /*77e0*/  @!P0 NANOSLEEP.SYNCS 0x989680 ;  /* 0x009896800000895d */ /* 0x004fea0003900000 */
[----:B------:R-:W2:Y:S02]  /*77f0*/  @!P0 SYNCS.PHASECHK.TRANS64 P0, [R0+URZ], R2 ;  /* 0x00000002000085a7 */ /* 0x000ea400080010ff */
[----:B--2---:R-:W-:Y:S05]  /*7800*/  @!P0 BRA `(.L_x_148) ;  /* 0xfffffffc00f08947 */ /* 0x004fea000383ffff */
[----:B------:R-:W-:Y:S05]  /*7810*/  BRA `(.L_x_73) ;  /* 0xffffffc400487947 */ /* 0x000fea000383ffff */
.L_x_77:
[----:B------:R-:W-:-:S07]  /*7820*/  MOV R0, UR4 ;  /* 0x0000000400007c02 */ /* 0x000fce0008000f00 */
.L_x_149:
[----:B--2---:R2:W4:Y:S02]  /*7830*/  SYNCS.PHASECHK.TRANS64.TRYWAIT P0, [R0+URZ], R2 ;  /* 0x00000002000075a7 */ /* 0x00452400080011ff */
[----:B----4-:R-:W-:Y:S05]  /*7840*/  @!P0 NANOSLEEP.SYNCS 0x989680 ;  /* 0x009896800000895d */ /* 0x010fea0003900000 */
[----:B------:R-:W4:Y:S02]  /*7850*/  @!P0 SYNCS.PHASECHK.TRANS64 P0, [R0+URZ], R2 ;  /* 0x00000002000085a7 */ /* 0x000f2400080010ff */
[----:B----4-:R-:W-:Y:S05]  /*7860*/  @!P0 BRA `(.L_x_149) ;  /* 0xfffffffc00f08947 */ /* 0x010fea000383ffff */
[----:B------:R-:W-:Y:S05]  /*7870*/  BRA `(.L_x_150) ;  /* 0xffffffc800247947 */ /* 0x000fea000383ffff */
.L_x_78:
[----:B------:R-:W-:-:S07]  /*7880*/  MOV R0, UR5 ;  /* 0x0000000500007c02 */ /* 0x000fce0008000f00 */
.L_x_151:
[----:B-1----:R1:W2:Y:S02]  /*7890*/  SYNCS.PHASECHK.TRANS64.TRYWAIT P0, [R0+URZ], R3 ;  /* 0x00000003000075a7 */ /* 0x0022a400080011ff */
[----:B--2---:R-:W-:Y:S05]  /*78a0*/  @!P0 NANOSLEEP.SYNCS 0x989680 ;  /* 0x009896800000895d */ /* 0x004fea0003900000 */
[----:B------:R-:W2:Y:S02]  /*78b0*/  @!P0 SYNCS.PHASECHK.TRANS64 P0, [R0+URZ], R3 ;  /* 0x00000003000085a7 */ /* 0x000ea400080010ff */
[----:B--2---:R-:W-:Y:S05]  /*78c0*/  @!P0 BRA `(.L_x_151) ;  /* 0xfffffffc00f08947 */ /* 0x004fea000383ffff */
[----:B------:R-:W-:Y:S05]  /*78d0*/  BRA `(.L_x_152) ;  /* 0xffffffc800307947 */ /* 0x000fea000383ffff */
.L_x_79:
[----:B------:R-:W-:-:S07]  /*78e0*/  MOV R0, UR5 ;  /* 0x0000000500007c02 */ /* 0x000fce0008000f00 */
.L_x_153:
[----:B-1----:R1:W2:Y:S02]  /*78f0*/  SYNCS.PHASECHK.TRANS64.TRYWAIT P0, [R0+URZ], R3 ;  /* 0x00000003000075a7 */ /* 0x0022a400080011ff */
[----:B--2---:R-:W-:Y:S05]  /*7900*/  @!P0 NANOSLEEP.SYNCS 0x989680 ;  /* 0x009896800000895d */ /* 0x004fea0003900000 */
[----:B------:R-:W2:Y:S02]  /*7910*/  @!P0 SYNCS.PHASECHK.TRANS64 P0, [R0+URZ], R3 ;  /* 0x00000003000085a7 */ /* 0x000ea400080010ff */
[----:B--2---:R-:W-:Y:S05]  /*7920*/  @!P0 BRA `(.L_x_153) ;  /* 0xfffffffc00f08947 */ /* 0x004fea000383ffff */
[----:B------:R-:W-:Y:S05]  /*7930*/  BRA `(.L_x_154) ;  /* 0xffffffc8003c7947 */ /* 0x000fea000383ffff */
.L_x_80:
[----:B-1----:R-:W-:-:S07]  /*7940*/  MOV R0, UR4 ;  /* 0x0000000400007c02 */ /* 0x002fce0008000f00 */
.L_x_155:
[----:B-1----:R1:W2:Y:S02]  /*7950*/  SYNCS.PHASECHK.TRANS64.TRYWAIT P0, [R0+URZ], R2 ;  /* 0x00000002000075a7 */ /* 0x0022a400080011ff */
[----:B--2---:R-:W-:Y:S05]  /*7960*/  @!P0 NANOSLEEP.SYNCS 0x989680 ;  /* 0x009896800000895d */ /* 0x004fea0003900000 */
[----:B------:R-:W2:Y:S02]  /*7970*/  @!P0 SYNCS.PHASECHK.TRANS64 P0, [R0+URZ], R2 ;  /* 0x00000002000085a7 */ /* 0x000ea400080010ff */
[----:B--2---:R-:W-:Y:S05]  /*7980*/  @!P0 BRA `(.L_x_155) ;  /* 0xfffffffc00f08947 */ /* 0x004fea000383ffff */
[----:B------:R-:W-:Y:S05]  /*7990*/  BRA `(.L_x_156) ;  /* 0xffffffc800487947 */ /* 0x000fea000383ffff */
.L_x_85:
[----:B--2---:R2:W3:Y:S02]  /*79a0*/  SYNCS.PHASECHK.TRANS64.TRYWAIT P0, [R7+URZ+0xf0], R0 ;  /* 0x0000f000070075a7 */ /* 0x0044e400080011ff */
[----:B---3--:R-:W-:Y:S05]  /*79b0*/  @!P0 NANOSLEEP.SYNCS 0x989680 ;  /* 0x009896800000895d */ /* 0x008fea0003900000 */
[----:B------:R-:W3:Y:S02]  /*79c0*/  @!P0 SYNCS.PHASECHK.TRANS64 P0, [R7+URZ+0xf0], R0 ;  /* 0x0000f000070085a7 */ /* 0x000ee400080010ff */
[----:B---3--:R-:W-:Y:S05]  /*79d0*/  @!P0 BRA `(.L_x_85) ;  /* 0xfffffffc00f08947 */ /* 0x008fea000383ffff */
[----:B------:R-:W-:Y:S05]  /*79e0*/  BRA `(.L_x_157) ;  /* 0xffffffcc005c7947 */ /* 0x000fea000383ffff */
.L_x_88:
[----:B-1----:R-:W-:Y:S07]  /*79f0*/  MOV R0, UR17 ;  /* 0x0000001100007c02 */ /* 0x002fee0008000f00 */
.L_x_158:
[----:B-1----:R1:W2:Y:S02]  /*7a00*/  SYNCS.PHASECHK.TRANS64.TRYWAIT P2, [R0+URZ+0xe8], R7 ;  /* 0x0000e807000075a7 */ /* 0x0022a400080411ff */
[----:B--2---:R-:W-:Y:S05]  /*7a10*/  @!P2 NANOSLEEP.SYNCS 0x989680 ;  /* 0x009896800000a95d */ /* 0x004fea0003900000 */
[----:B------:R-:W2:Y:S02]  /*7a20*/  @!P2 SYNCS.PHASECHK.TRANS64 P2, [R0+URZ+0xe8], R7 ;  /* 0x0000e8070000a5a7 */ /* 0x000ea400080410ff */
[----:B--2---:R-:W-:Y:S05]  /*7a30*/  @!P2 BRA `(.L_x_158) ;  /* 0xfffffffc00f0a947 */ /* 0x004fea000383ffff */
[----:B------:R-:W-:Y:S05]  /*7a40*/  BRA `(.L_x_87) ;  /* 0xffffffd000bc7947 */ /* 0x000fea000383ffff */
.L_x_91:
[----:B-1----:R-:W-:Y:S07]  /*7a50*/  MOV R0, UR17 ;  /* 0x0000001100007c02 */ /* 0x002fee0008000f00 */
.L_x_159:
[----:B-1----:R1:W2:Y:S02]  /*7a60*/  SYNCS.PHASECHK.TRANS64.TRYWAIT P0, [R0+URZ+0xd8], R6 ;  /* 0x0000d806000075a7 */ /* 0x0022a400080011ff */
[----:B--2---:R-:W-:Y:S05]  /*7a70*/  @!P0 NANOSLEEP.SYNCS 0x989680 ;  /* 0x009896800000895d */ /* 0x004fea0003900000 */
[----:B------:R-:W2:Y:S02]  /*7a80*/  @!P0 SYNCS.PHASECHK.TRANS64 P0, [R0+URZ+0xd8], R6 ;  /* 0x0000d806000085a7 */ /* 0x000ea400080010ff */
[----:B--2---:R-:W-:Y:S05]  /*7a90*/  @!P0 BRA `(.L_x_159) ;  /* 0xfffffffc00f08947 */ /* 0x004fea000383ffff */
[----:B------:R-:W-:Y:S05]  /*7aa0*/  BRA `(.L_x_160) ;  /* 0xffffffd4000c7947 */ /* 0x000fea000383ffff */
.L_x_94:
[----:B---3--:R3:W1:Y:S02]  /*7ab0*/  SYNCS.PHASECHK.TRANS64.TRYWAIT P0, [R3+URZ+0xf0], R0 ;  /* 0x0000f000030075a7 */ /* 0x00866400080011ff */
[----:B-1----:R-:W-:Y:S05]  /*7ac0*/  @!P0 NANOSLEEP.SYNCS 0x989680 ;  /* 0x009896800000895d */ /* 0x002fea0003900000 */
[----:B------:R-:W1:Y:S02]  /*7ad0*/  @!P0 SYNCS.PHASECHK.TRANS64 P0, [R3+URZ+0xf0], R0 ;  /* 0x0000f000030085a7 */ /* 0x000e6400080010ff */
[----:B-1----:R-:W-:Y:S05]  /*7ae0*/  @!P0 BRA `(.L_x_94) ;  /* 0xfffffffc00f08947 */ /* 0x002fea000383ffff */
[----:B------:R-:W-:Y:S05]  /*7af0*/  BRA `(.L_x_161) ;  /* 0xffffffd800547947 */ /* 0x000fea000383ffff */
.L_x_105:
[----:B-1----:R-:W-:Y:S04]  /*7b00*/  MOV R0, UR44 ;  /* 0x0000002c00007c02 */ /* 0x002fe80008000f00 */
[----:B------:R1:W2:Y:S03]  /*7b10*/  SYNCS.PHASECHK.TRANS64.TRYWAIT P1, [R0+URZ+0xd0], R4 ;  /* 0x0000d004000075a7 */ /* 0x0002a600080211ff */
[----:B--2---:R-:W-:Y:S05]  /*7b20*/  @!P1 NANOSLEEP.SYNCS 0x989680 ;  /* 0x009896800000995d */ /* 0x004fea0003900000 */
[----:B------:R-:W2:Y:S02]  /*7b30*/  @!P1 SYNCS.PHASECHK.TRANS64 P1, [R0+URZ+0xd0], R4 ;  /* 0x0000d004000095a7 */ /* 0x000ea400080210ff */
[----:B--2---:R-:W-:Y:S05]  /*7b40*/  @!P1 BRA `(.L_x_105) ;  /* 0xfffffffc00ec9947 */ /* 0x004fea000383ffff */
[----:B------:R-:W-:Y:S05]  /*7b50*/  BRA `(.L_x_104) ;  /* 0xffffffe400a47947 */ /* 0x000fea000383ffff */
.L_x_107:
[----:B------:R1:W1:Y:S02]  /*7b60*/  SYNCS.PHASECHK.TRANS64.TRYWAIT P1, [R16+URZ+0x110], R3 ;  /* 0x00011003100075a7 */ /* 0x00026400080211ff */
[----:B-1----:R-:W-:Y:S05]  /*7b70*/  @!P1 NANOSLEEP.SYNCS 0x989680 ;  /* 0x009896800000995d */ /* 0x002fea0003900000 */
[----:B------:R-:W1:Y:S02]  /*7b80*/  @!P1 SYNCS.PHASECHK.TRANS64 P1, [R16+URZ+0x110], R3 ;  /* 0x00011003100095a7 */ /* 0x000e6400080210ff */
[----:B-1----:R-:W-:Y:S05]  /*7b90*/  @!P1 BRA `(.L_x_107) ;  /* 0xfffffffc00f09947 */ /* 0x002fea000383ffff */
[----:B------:R-:W-:Y:S05]  /*7ba0*/  BRA `(.L_x_106) ;  /* 0xffffffe400e07947 */ /* 0x000fea000383ffff */
        .weak           $__internal_0_$__cuda_sm10x_tcgen05_guardrail_trap_col_being_dealloced_not_returned_by_alloc
        .type           $__internal_0_$__cuda_sm10x_tcgen05_guardrail_trap_col_being_dealloced_not_returned_by_alloc,@function
        .size           $__internal_0_$__cuda_sm10x_tcgen05_guardrail_trap_col_being_dealloced_not_returned_by_alloc,($__internal_1_$__cuda_sm10x_tcgen05_guardrail_trap_phase_invalid_during_alloc - $__internal_0_$__cuda_sm10x_tcgen05_guardrail_trap_col_being_dealloced_not_returned_by_alloc)
$__internal_0_$__cuda_sm10x_tcgen05_guardrail_trap_col_being_dealloced_not_returned_by_alloc:
[----:B------:R-:W-:Y:S05]  /*7bb0*/  BPT.TRAP 0x1 ;  /* 0x000000040000795c */ /* 0x000fea0000300000 */
[----:B------:R-:W-:-:S04]  /*7bc0*/  HFMA2 R3, -RZ, RZ, 0, 0 ;  /* 0x00000000ff037431 */ /* 0x000fc800000001ff */
[----:B------:R-:W-:Y:S05]  /*7bd0*/  RET.REL.NODEC R2 `(_ZN7cutlass13device_kernelINS_4gemm6kernel13GemmUniversalIN4cute5tupleIJiiiiEEENS1_10collective13CollectiveMmaINS1_35MainloopSm100TmaUmmaWarpSpecializedILi13ELi2ELi4ENS5_IJNS4_1CILi1EEENSA_ILi8EEESB_EEEEENS5_IJNSA_ILi64EEESF_NSA_ILi128EEEEEEaNS5_IJlSB_lEEEaSI_NS4_8TiledMMAINS4_8MMA_AtomIJNS4_15SM100_MMA_S8_SSIaaiLi64ELi64ELNS4_4UMMA5MajorE0ELSN_0ELNSM_8SaturateE0EEEEEENS4_6LayoutINS5_IJSB_SB_SB_EEENS5_IJNSA_ILi0EEEST_ST_EEEEENS5_IJNS4_10UnderscoreESW_SW_EEEEENS4_23SM90_TMA_LOAD_MULTICASTENS4_14ComposedLayoutINS4_7SwizzleILi3ELi4ELi3EEENS4_18smem_ptr_flag_bitsILi8EEENSR_INS5_IJSC_SG_EEENS5_IJSG_SB_EEEEEEEvNS4_8identityENS4_13SM90_TMA_LOADES18_vS19_EENS_8epilogue10collective18CollectiveEpilogueINS1C_23Sm100TmaWarpSpecializedILi1ELi1ELi32ELb0ELb0EEEJSH_NS5_IJNSR_ISF_SB_EES1H_EEEaSI_aSI_NS1C_6fusion15FusionCallbacksIS1G_NS1J_17LinearCombinationIaiaiLNS_15FloatRoundStyleE2EEESH_S1I_JEEENS4_5SM1004TMEM4LOAD26SM100_TMEM_LOAD_16dp32b32xES1A_NS10_INS11_ILi2ELi4ELi3EEES14_NSR_INS5_IJSC_SF_EEENS5_IJSF_SB_EEEEEEENS4_39AutoVectorizingCopyWithAssumedAlignmentILi128EEENS4_14SM90_TMA_STOREES1X_S1Z_S1Z_EEEvvEEEEvNT_6ParamsE) ;  /* 0xffffff8402087950 */ /* 0x000fea0003c3ffff */
        .weak           $__internal_1_$__cuda_sm10x_tcgen05_guardrail_trap_phase_invalid_during_alloc
        .type           $__internal_1_$__cuda_sm10x_tcgen05_guardrail_trap_phase_invalid_during_alloc,@function
        .size           $__internal_1_$__cuda_sm10x_tcgen05_guardrail_trap_phase_invalid_during_alloc,($__internal_2_$__cuda_sm10x_tcgen05_guardrail_trap_unallocated_columns_being_dealloced - $__internal_1_$__cuda_sm10x_tcgen05_guardrail_trap_phase_invalid_during_alloc)
$__internal_1_$__cuda_sm10x_tcgen05_guardrail_trap_phase_invalid_during_alloc:
[----:B------:R-:W-:Y:S05]  /*7be0*/  BPT.TRAP 0x1 ;  /* 0x000000040000795c */ /* 0x000fea0000300000 */
[----:B------:R-:W-:-:S04]  /*7bf0*/  MOV R5, 0x0 ;  /* 0x0000000000057802 */ /* 0x000fc80000000f00 */
[----:B------:R-:W-:Y:S05]  /*7c00*/  RET.REL.NODEC R4 `(_ZN7cutlass13device_kernelINS_4gemm6kernel13GemmUniversalIN4cute5tupleIJiiiiEEENS1_10collective13CollectiveMmaINS1_35MainloopSm100TmaUmmaWarpSpecializedILi13ELi2ELi4ENS5_IJNS4_1CILi1EEENSA_ILi8EEESB_EEEEENS5_IJNSA_ILi64EEESF_NSA_ILi128EEEEEEaNS5_IJlSB_lEEEaSI_NS4_8TiledMMAINS4_8MMA_AtomIJNS4_15SM100_MMA_S8_SSIaaiLi64ELi64ELNS4_4UMMA5MajorE0ELSN_0ELNSM_8SaturateE0EEEEEENS4_6LayoutINS5_IJSB_SB_SB_EEENS5_IJNSA_ILi0EEEST_ST_EEEEENS5_IJNS4_10UnderscoreESW_SW_EEEEENS4_23SM90_TMA_LOAD_MULTICASTENS4_14ComposedLayoutINS4_7SwizzleILi3ELi4ELi3EEENS4_18smem_ptr_flag_bitsILi8EEENSR_INS5_IJSC_SG_EEENS5_IJSG_SB_EEEEEEEvNS4_8identityENS4_13SM90_TMA_LOADES18_vS19_EENS_8epilogue10collective18CollectiveEpilogueINS1C_23Sm100TmaWarpSpecializedILi1ELi1ELi32ELb0ELb0EEEJSH_NS5_IJNSR_ISF_SB_EES1H_EEEaSI_aSI_NS1C_6fusion15FusionCallbacksIS1G_NS1J_17LinearCombinationIaiaiLNS_15FloatRoundStyleE2EEESH_S1I_JEEENS4_5SM1004TMEM4LOAD26SM100_TMEM_LOAD_16dp32b32xES1A_NS10_INS11_ILi2ELi4ELi3EEES14_NSR_INS5_IJSC_SF_EEENS5_IJSF_SB_EEEEEEENS4_39AutoVectorizingCopyWithAssumedAlignmentILi128EEENS4_14SM90_TMA_STOREES1X_S1Z_S1Z_EEEvvEEEEvNT_6ParamsE) ;  /* 0xffffff8004fc7950 */ /* 0x000fea0003c3ffff */
        .weak           $__internal_2_$__cuda_sm10x_tcgen05_guardrail_trap_unallocated_columns_being_dealloced
        .type           $__internal_2_$__cuda_sm10x_tcgen05_guardrail_trap_unallocated_columns_being_dealloced,@function
        .size           $__internal_2_$__cuda_sm10x_tcgen05_guardrail_trap_unallocated_columns_being_dealloced,(.L_x_163 - $__internal_2_$__cuda_sm10x_tcgen05_guardrail_trap_unallocated_columns_being_dealloced)
$__internal_2_$__cuda_sm10x_tcgen05_guardrail_trap_unallocated_columns_being_dealloced:
[----:B------:R-:W-:Y:S05]  /*7c10*/  BPT.TRAP 0x1 ;  /* 0x000000040000795c */ /* 0x000fea0000300000 */
[----:B------:R-:W-:-:S04]  /*7c20*/  HFMA2 R3, -RZ, RZ, 0, 0 ;  /* 0x00000000ff037431 */ /* 0x000fc800000001ff */
[----:B------:R-:W-:Y:S05]  /*7c30*/  RET.REL.NODEC R2 `(_ZN7cutlass13device_kernelINS_4gemm6kernel13GemmUniversalIN4cute5tupleIJiiiiEEENS1_10collective13CollectiveMmaINS1_35MainloopSm100TmaUmmaWarpSpecializedILi13ELi2ELi4ENS5_IJNS4_1CILi1EEENSA_ILi8EEESB_EEEEENS5_IJNSA_ILi64EEESF_NSA_ILi128EEEEEEaNS5_IJlSB_lEEEaSI_NS4_8TiledMMAINS4_8MMA_AtomIJNS4_15SM100_MMA_S8_SSIaaiLi64ELi64ELNS4_4UMMA5MajorE0ELSN_0ELNSM_8SaturateE0EEEEEENS4_6LayoutINS5_IJSB_SB_SB_EEENS5_IJNSA_ILi0EEEST_ST_EEEEENS5_IJNS4_10UnderscoreESW_SW_EEEEENS4_23SM90_TMA_LOAD_MULTICASTENS4_14ComposedLayoutINS4_7SwizzleILi3ELi4ELi3EEENS4_18smem_ptr_flag_bitsILi8EEENSR_INS5_IJSC_SG_EEENS5_IJSG_SB_EEEEEEEvNS4_8identityENS4_13SM90_TMA_LOADES18_vS19_EENS_8epilogue10collective18CollectiveEpilogueINS1C_23Sm100TmaWarpSpecializedILi1ELi1ELi32ELb0ELb0EEEJSH_NS5_IJNSR_ISF_SB_EES1H_EEEaSI_aSI_NS1C_6fusion15FusionCallbacksIS1G_NS1J_17LinearCombinationIaiaiLNS_15FloatRoundStyleE2EEESH_S1I_JEEENS4_5SM1004TMEM4LOAD26SM100_TMEM_LOAD_16dp32b32xES1A_NS10_INS11_ILi2ELi4ELi3EEES14_NSR_INS5_IJSC_SF_EEENS5_IJSF_SB_EEEEEEENS4_39AutoVectorizingCopyWithAssumedAlignmentILi128EEENS4_14SM90_TMA_STOREES1X_S1Z_S1Z_EEEvvEEEEvNT_6ParamsE) ;  /* 0xffffff8002f07950 */ /* 0x000fea0003c3ffff */
.L_x_162:
[----:B------:R-:W-:-:S00]  /*7c40*/  BRA `(.L_x_162) ;  /* 0xfffffffc00fc7947 */ /* 0x000fc0000383ffff */
[----:B------:R-:W-:-:S00]  /*7c50*/  NOP ;  /* 0x0000000000007918 */ /* 0x000fc00000000000 */
        /* <DEDUP_REMOVED lines=10> */
.L_x_163:


//--------------------- .nv.global.init           --------------------------
	.section	.nv.global.init,"aw",@progbits
.nv.global.init:
	.type		$str$27,@object
	.size		$str$27,($str$28 - $str$27)
$str$27:
        /*0000*/ 	.byte	0x28, 0x61, 0x64, 0x64, 0x72, 0x65, 0x73, 0x73, 0x20, 0x26, 0x20, 0x6d, 0x61, 0x73, 0x6b, 0x29
        /*0010*/ 	.byte	0x20, 0x3d, 0x3d, 0x20, 0x30, 0x00
	.type		$str$28,@object
	.size		$str$28,($str$26 - $str$28)
$str$28:
        /*0016*/ 	.byte	0x2f, 0x74, 0x6d, 0x70, 0x2f, 0x63, 0x75, 0x74, 0x6c, 0x61, 0x73, 0x73, 0x5f, 0x73, 0x77, 0x65
        /*0026*/ 	.byte	0x65, 0x70, 0x5f, 0x73, 0x72, 0x63, 0x2f, 0x69, 0x6e, 0x63, 0x6c, 0x75, 0x64, 0x65, 0x2f, 0x63
        /*0036*/ 	.byte	0x75, 0x74, 0x65, 0x2f, 0x70, 0x6f, 0x69, 0x6e, 0x74, 0x65, 0x72, 0x5f, 0x66, 0x6c, 0x61, 0x67
        /*0046*/ 	.byte	0x67, 0x65, 0x64, 0x2e, 0x68, 0x70, 0x70, 0x00
	.type		$str$26,@object
	.size		$str$26,($str$25 - $str$26)
$str$26:
        /*004e*/ 	.byte	0x2f, 0x74, 0x6d, 0x70, 0x2f, 0x63, 0x75, 0x74, 0x6c, 0x61, 0x73, 0x73, 0x5f, 0x73, 0x77, 0x65
        /*005e*/ 	.byte	0x65, 0x70, 0x5f, 0x73, 0x72, 0x63, 0x2f, 0x69, 0x6e, 0x63, 0x6c, 0x75, 0x64, 0x65, 0x2f, 0x63
        /*006e*/ 	.byte	0x75, 0x74, 0x65, 0x2f, 0x61, 0x74, 0x6f, 0x6d, 0x2f, 0x63, 0x6f, 0x70, 0x79, 0x5f, 0x74, 0x72
        /*007e*/ 	.byte	0x61, 0x69, 0x74, 0x73, 0x5f, 0x73, 0x6d, 0x31, 0x30, 0x30, 0x2e, 0x68, 0x70, 0x70, 0x00
	.type		$str$25,@object
	.size		$str$25,(__unnamed_1 - $str$25)
$str$25:
        /*008d*/ 	.byte	0x28, 0x28, 0x75, 0x69, 0x6e, 0x74, 0x33, 0x32, 0x5f, 0x74, 0x28, 0x74, 0x68, 0x72, 0x65, 0x61
        /*009d*/ 	.byte	0x64, 0x49, 0x64, 0x78, 0x2e, 0x78, 0x29, 0x20, 0x2f, 0x20, 0x33, 0x32, 0x29, 0x20, 0x25, 0x20
        /*00ad*/ 	.byte	0x34, 0x29, 0x20, 0x3d, 0x3d, 0x20, 0x28, 0x28, 0x28, 0x74, 0x6d, 0x65, 0x6d, 0x5f, 0x61, 0x64
        /*00bd*/ 	.byte	0x64, 0x72, 0x20, 0x3e, 0x3e, 0x20, 0x31, 0x36, 0x29, 0x20, 0x2f, 0x20, 0x33, 0x32, 0x29, 0x20
        /*00cd*/ 	.byte	0x25, 0x20, 0x34, 0x29, 0x00
	.type		__unnamed_1,@object
	.size		__unnamed_1,(__unnamed_2 - __unnamed_1)
__unnamed_1:
        /*00d2*/ 	.byte	0x61, 0x75, 0x74, 0x6f, 0x20, 0x63, 0x75, 0x74, 0x65, 0x3a, 0x3a, 0x61, 0x73, 0x5f, 0x70, 0x6f
        /* <DEDUP_REMOVED lines=24> */
        /*0262*/ 	.byte	0x00
	.type		__unnamed_2,@object
	.size		__unnamed_2,(.L_2 - __unnamed_2)
__unnamed_2:
        /* <DEDUP_REMOVED lines=41> */
.L_2:


//--------------------- .nv.shared._ZN7cutlass13device_kernelINS_4gemm6kernel13GemmUniversalIN4cute5tupleIJiiiiEEENS1_10collective13CollectiveMmaINS1_35MainloopSm100TmaUmmaWarpSpecializedILi13ELi2ELi4ENS5_IJNS4_1CILi1EEENSA_ILi8EEESB_EEEEENS5_IJNSA_ILi64EEESF_NSA_ILi128EEEEEEaNS5_IJlSB_lEEEaSI_NS4_8TiledMMAINS4_8MMA_AtomIJNS4_15SM100_MMA_S8_SSIaaiLi64ELi64ELNS4_4UMMA5MajorE0ELSN_0ELNSM_8SaturateE0EEEEEENS4_6LayoutINS5_IJSB_SB_SB_EEENS5_IJNSA_ILi0EEEST_ST_EEEEENS5_IJNS4_10UnderscoreESW_SW_EEEEENS4_23SM90_TMA_LOAD_MULTICASTENS4_14ComposedLayoutINS4_7SwizzleILi3ELi4ELi3EEENS4_18smem_ptr_flag_bitsILi8EEENSR_INS5_IJSC_SG_EEENS5_IJSG_SB_EEEEEEEvNS4_8identityENS4_13SM90_TMA_LOADES18_vS19_EENS_8epilogue10collective18CollectiveEpilogueINS1C_23Sm100TmaWarpSpecializedILi1ELi1ELi32ELb0ELb0EEEJSH_NS5_IJNSR_ISF_SB_EES1H_EEEaSI_aSI_NS1C_6fusion15FusionCallbacksIS1G_NS1J_17LinearCombinationIaiaiLNS_15FloatRoundStyleE2EEESH_S1I_JEEENS4_5SM1004TMEM4LOAD26SM100_TMEM_LOAD_16dp32b32xES1A_NS10_INS11_ILi2ELi4ELi3EEES14_NSR_INS5_IJSC_SF_EEENS5_IJSF_SB_EEEEEEENS4_39AutoVectorizingCopyWithAssumedAlignmentILi128EEENS4_14SM90_TMA_STOREES1X_S1Z_S1Z_EEEvvEEEEvNT_6ParamsE --------------------------
	.section	.nv.shared._ZN7cutlass13device_kernelINS_4gemm6kernel13GemmUniversalIN4cute5tupleIJiiiiEEENS1_10collective13CollectiveMmaINS1_35MainloopSm100TmaUmmaWarpSpecializedILi13ELi2ELi4ENS5_IJNS4_1CILi1EEENSA_ILi8EEESB_EEEEENS5_IJNSA_ILi64EEESF_NSA_ILi128EEEEEEaNS5_IJlSB_lEEEaSI_NS4_8TiledMMAINS4_8MMA_AtomIJNS4_15SM100_MMA_S8_SSIaaiLi64ELi64ELNS4_4UMMA5MajorE0ELSN_0ELNSM_8SaturateE0EEEEEENS4_6LayoutINS5_IJSB_SB_SB_EEENS5_IJNSA_ILi0EEEST_ST_EEEEENS5_IJNS4_10UnderscoreESW_SW_EEEEENS4_23SM90_TMA_LOAD_MULTICASTENS4_14ComposedLayoutINS4_7SwizzleILi3ELi4ELi3EEENS4_18smem_ptr_flag_bitsILi8EEENSR_INS5_IJSC_SG_EEENS5_IJSG_SB_EEEEEEEvNS4_8identityENS4_13SM90_TMA_LOADES18_vS19_EENS_8epilogue10collective18CollectiveEpilogueINS1C_23Sm100TmaWarpSpecializedILi1ELi1ELi32ELb0ELb0EEEJSH_NS5_IJNSR_ISF_SB_EES1H_EEEaSI_aSI_NS1C_6fusion15FusionCallbacksIS1G_NS1J_17LinearCombinationIaiaiLNS_15FloatRoundStyleE2EEESH_S1I_JEEENS4_5SM1004TMEM4LOAD26SM100_TMEM_LOAD_16dp32b32xES1A_NS10_INS11_ILi2ELi4ELi3EEES14_NSR_INS5_IJSC_SF_EEENS5_IJSF_SB_EEEEEEENS4_39AutoVectorizingCopyWithAssumedAlignmentILi128EEENS4_14SM90_TMA_STOREES1X_S1Z_S1Z_EEEvvEEEEvNT_6ParamsE,"aw",@nobits
	.sectionflags	@""
	.align	16
	.zero		1024


//--------------------- .nv.shared.reserved.0     --------------------------
	.section	.nv.shared.reserved.0,"aw",@nobits
	.weak		__nv_reservedSMEM_offset_0_alias
	.size		__nv_reservedSMEM_offset_0_alias, 0, 64
	.other		__nv_reservedSMEM_offset_0_alias,@"STO_CUDA_RESERVED_SHARED STV_DEFAULT"
__nv_reservedSMEM_offset_0_alias:
	.zero		0
.nv.shared.reserved.0:
	.zero		64
	.weak		__nv_reservedSMEM_tcgen05_partition
	.type		__nv_reservedSMEM_tcgen05_partition,@object
	.size		__nv_reservedSMEM_tcgen05_partition,(.L_0 - __nv_reservedSMEM_tcgen05_partition)
__nv_reservedSMEM_tcgen05_partition:
	.zero		32
.L_0:


//--------------------- .nv.global                --------------------------
	.section	.nv.global,"aw",@nobits
.nv.global:
	.type		_ZN40_INTERNAL_63c3203d_4_k_cu_631792f8_283104cute1_E,@object
	.size		_ZN40_INTERNAL_63c3203d_4_k_cu_631792f8_283104cute1_E,(_ZN40_INTERNAL_63c3203d_4_k_cu_631792f8_283104cuda3std3__45__cpo6cbeginE - _ZN40_INTERNAL_63c3203d_4_k_cu_631792f8_283104cute1_E)
_ZN40_INTERNAL_63c3203d_4_k_cu_631792f8_283104cute1_E:
	.zero		1
	.type		_ZN40_INTERNAL_63c3203d_4_k_cu_631792f8_283104cuda3std3__45__cpo6cbeginE,@object
	.size		_ZN40_INTERNAL_63c3203d_4_k_cu_631792f8_283104cuda3std3__45__cpo6cbeginE,(_ZN40_INTERNAL_63c3203d_4_k_cu_631792f8_283104cuda3std3__48in_placeE - _ZN40_INTERNAL_63c3203d_4_k_cu_631792f8_283104cuda3std3__45__cpo6cbeginE)
_ZN40_INTERNAL_63c3203d_4_k_cu_631792f8_283104cuda3std3__45__cpo6cbeginE:
	.zero		1
	.type		_ZN40_INTERNAL_63c3203d_4_k_cu_631792f8_283104cuda3std3__48in_placeE,@object
	.size		_ZN40_INTERNAL_63c3203d_4_k_cu_631792f8_283104cuda3std3__48in_placeE,(_ZN40_INTERNAL_63c3203d_4_k_cu_631792f8_283104cuda3std6ranges3__45__cpo9iter_moveE - _ZN40_INTERNAL_63c3203d_4_k_cu_631792f8_283104cuda3std3__48in_placeE)
_ZN40_INTERNAL_63c3203d_4_k_cu_631792f8_283104cuda3std3__48in_placeE:
	.zero		1
	.type		_ZN40_INTERNAL_63c3203d_4_k_cu_631792f8_283104cuda3std6ranges3__45__cpo9iter_moveE,@object
	.size		_ZN40_INTERNAL_63c3203d_4_k_cu_631792f8_283104cuda3std6ranges3__45__cpo9iter_moveE,(_ZN40_INTERNAL_63c3203d_4_k_cu_631792f8_283104cuda3std3__45__cpo5beginE - _ZN40_INTERNAL_63c3203d_4_k_cu_631792f8_283104cuda3std6ranges3__45__cpo9iter_moveE)
_ZN40_INTERNAL_63c3203d_4_k_cu_631792f8_283104cuda3std6ranges3__45__cpo9iter_moveE:
	.zero		1
	.type		_ZN40_INTERNAL_63c3203d_4_k_cu_631792f8_283104cuda3std3__45__cpo5beginE,@object
	.size		_ZN40_INTERNAL_63c3203d_4_k_cu_631792f8_283104cuda3std3__45__cpo5beginE,(_ZN40_INTERNAL_63c3203d_4_k_cu_631792f8_283104cuda3std3__442_GLOBAL__N__63c3203d_4_k_cu_631792f8_283106ignoreE - _ZN40_INTERNAL_63c3203d_4_k_cu_631792f8_283104cuda3std3__45__cpo5beginE)
_ZN40_INTERNAL_63c3203d_4_k_cu_631792f8_283104cuda3std3__45__cpo5beginE:
	.zero		1
	.type		_ZN40_INTERNAL_63c3203d_4_k_cu_631792f8_283104cuda3std3__442_GLOBAL__N__63c3203d_4_k_cu_631792f8_283106ignoreE,@object
	.size		_ZN40_INTERNAL_63c3203d_4_k_cu_631792f8_283104cuda3std3__442_GLOBAL__N__63c3203d_4_k_cu_631792f8_283106ignoreE,(_ZN40_INTERNAL_63c3203d_4_k_cu_631792f8_283104cute7productE - _ZN40_INTERNAL_63c3203d_4_k_cu_631792f8_283104cuda3std3__442_GLOBAL__N__63c3203d_4_k_cu_631792f8_283106ignoreE)
_ZN40_INTERNAL_63c3203d_4_k_cu_631792f8_283104cuda3std3__442_GLOBAL__N__63c3203d_4_k_cu_631792f8_283106ignoreE:
	.zero		1
	.type		_ZN40_INTERNAL_63c3203d_4_k_cu_631792f8_283104cute7productE,@object
	.size		_ZN40_INTERNAL_63c3203d_4_k_cu_631792f8_283104cute7productE,(_ZN40_INTERNAL_63c3203d_4_k_cu_631792f8_283104cuda3std3__45__cpo3endE - _ZN40_INTERNAL_63c3203d_4_k_cu_631792f8_283104cute7productE)
_ZN40_INTERNAL_63c3203d_4_k_cu_631792f8_283104cute7productE:
	.zero		1
	.type		_ZN40_INTERNAL_63c3203d_4_k_cu_631792f8_283104cuda3std3__45__cpo3endE,@object
	.size		_ZN40_INTERNAL_63c3203d_4_k_cu_631792f8_283104cuda3std3__45__cpo3endE,(_ZN40_INTERNAL_63c3203d_4_k_cu_631792f8_283104cuda3std3__419piecewise_constructE - _ZN40_INTERNAL_63c3203d_4_k_cu_631792f8_283104cuda3std3__45__cpo3endE)
_ZN40_INTERNAL_63c3203d_4_k_cu_631792f8_283104cuda3std3__45__cpo3endE:
	.zero		1
	.type		_ZN40_INTERNAL_63c3203d_4_k_cu_631792f8_283104cuda3std3__419piecewise_constructE,@object
	.size		_ZN40_INTERNAL_63c3203d_4_k_cu_631792f8_283104cuda3std3__419piecewise_constructE,(_ZN40_INTERNAL_63c3203d_4_k_cu_631792f8_283104cuda3std3__45__cpo4cendE - _ZN40_INTERNAL_63c3203d_4_k_cu_631792f8_283104cuda3std3__419piecewise_constructE)
_ZN40_INTERNAL_63c3203d_4_k_cu_631792f8_283104cuda3std3__419piecewise_constructE:
	.zero		1
	.type		_ZN40_INTERNAL_63c3203d_4_k_cu_631792f8_283104cuda3std3__45__cpo4cendE,@object
	.size		_ZN40_INTERNAL_63c3203d_4_k_cu_631792f8_283104cuda3std3__45__cpo4cendE,(_ZN40_INTERNAL_63c3203d_4_k_cu_631792f8_283104cuda3std6ranges3__45__cpo4swapE - _ZN40_INTERNAL_63c3203d_4_k_cu_631792f8_283104cuda3std3__45__cpo4cendE)
_ZN40_INTERNAL_63c3203d_4_k_cu_631792f8_283104cuda3std3__45__cpo4cendE:
	.zero		1
	.type		_ZN40_INTERNAL_63c3203d_4_k_cu_631792f8_283104cuda3std6ranges3__45__cpo4swapE,@object
	.size		_ZN40_INTERNAL_63c3203d_4_k_cu_631792f8_283104cuda3std6ranges3__45__cpo4swapE,(.L_10 - _ZN40_INTERNAL_63c3203d_4_k_cu_631792f8_283104cuda3std6ranges3__45__cpo4swapE)
_ZN40_INTERNAL_63c3203d_4_k_cu_631792f8_283104cuda3std6ranges3__45__cpo4swapE:
	.zero		1
.L_10:


//--------------------- .nv.constant0._ZN7cutlass13device_kernelINS_4gemm6kernel13GemmUniversalIN4cute5tupleIJiiiiEEENS1_10collective13CollectiveMmaINS1_35MainloopSm100TmaUmmaWarpSpecializedILi13ELi2ELi4ENS5_IJNS4_1CILi1EEENSA_ILi8EEESB_EEEEENS5_IJNSA_ILi64EEESF_NSA_ILi128EEEEEEaNS5_IJlSB_lEEEaSI_NS4_8TiledMMAINS4_8MMA_AtomIJNS4_15SM100_MMA_S8_SSIaaiLi64ELi64ELNS4_4UMMA5MajorE0ELSN_0ELNSM_8SaturateE0EEEEEENS4_6LayoutINS5_IJSB_SB_SB_EEENS5_IJNSA_ILi0EEEST_ST_EEEEENS5_IJNS4_10UnderscoreESW_SW_EEEEENS4_23SM90_TMA_LOAD_MULTICASTENS4_14ComposedLayoutINS4_7SwizzleILi3ELi4ELi3EEENS4_18smem_ptr_flag_bitsILi8EEENSR_INS5_IJSC_SG_EEENS5_IJSG_SB_EEEEEEEvNS4_8identityENS4_13SM90_TMA_LOADES18_vS19_EENS_8epilogue10collective18CollectiveEpilogueINS1C_23Sm100TmaWarpSpecializedILi1ELi1ELi32ELb0ELb0EEEJSH_NS5_IJNSR_ISF_SB_EES1H_EEEaSI_aSI_NS1C_6fusion15FusionCallbacksIS1G_NS1J_17LinearCombinationIaiaiLNS_15FloatRoundStyleE2EEESH_S1I_JEEENS4_5SM1004TMEM4LOAD26SM100_TMEM_LOAD_16dp32b32xES1A_NS10_INS11_ILi2ELi4ELi3EEES14_NSR_INS5_IJSC_SF_EEENS5_IJSF_SB_EEEEEEENS4_39AutoVectorizingCopyWithAssumedAlignmentILi128EEENS4_14SM90_TMA_STOREES1X_S1Z_S1Z_EEEvvEEEEvNT_6ParamsE --------------------------
	.section	.nv.constant0._ZN7cutlass13device_kernelINS_4gemm6kernel13GemmUniversalIN4cute5tupleIJiiiiEEENS1_10collective13CollectiveMmaINS1_35MainloopSm100TmaUmmaWarpSpecializedILi13ELi2ELi4ENS5_IJNS4_1CILi1EEENSA_ILi8EEESB_EEEEENS5_IJNSA_ILi64EEESF_NSA_ILi128EEEEEEaNS5_IJlSB_lEEEaSI_NS4_8TiledMMAINS4_8MMA_AtomIJNS4_15SM100_MMA_S8_SSIaaiLi64ELi64ELNS4_4UMMA5MajorE0ELSN_0ELNSM_8SaturateE0EEEEEENS4_6LayoutINS5_IJSB_SB_SB_EEENS5_IJNSA_ILi0EEEST_ST_EEEEENS5_IJNS4_10UnderscoreESW_SW_EEEEENS4_23SM90_TMA_LOAD_MULTICASTENS4_14ComposedLayoutINS4_7SwizzleILi3ELi4ELi3EEENS4_18smem_ptr_flag_bitsILi8EEENSR_INS5_IJSC_SG_EEENS5_IJSG_SB_EEEEEEEvNS4_8identityENS4_13SM90_TMA_LOADES18_vS19_EENS_8epilogue10collective18CollectiveEpilogueINS1C_23Sm100TmaWarpSpecializedILi1ELi1ELi32ELb0ELb0EEEJSH_NS5_IJNSR_ISF_SB_EES1H_EEEaSI_aSI_NS1C_6fusion15FusionCallbacksIS1G_NS1J_17LinearCombinationIaiaiLNS_15FloatRoundStyleE2EEESH_S1I_JEEENS4_5SM1004TMEM4LOAD26SM100_TMEM_LOAD_16dp32b32xES1A_NS10_INS11_ILi2ELi4ELi3EEES14_NSR_INS5_IJSC_SF_EEENS5_IJSF_SB_EEEEEEENS4_39AutoVectorizingCopyWithAssumedAlignmentILi128EEENS4_14SM90_TMA_STOREES1X_S1Z_S1Z_EEEvvEEEEvNT_6ParamsE,"a",@progbits
	.sectionflags	@""
	.align	4
.nv.constant0._ZN7cutlass13device_kernelINS_4gemm6kernel13GemmUniversalIN4cute5tupleIJiiiiEEENS1_10collective13CollectiveMmaINS1_35MainloopSm100TmaUmmaWarpSpecializedILi13ELi2ELi4ENS5_IJNS4_1CILi1EEENSA_ILi8EEESB_EEEEENS5_IJNSA_ILi64EEESF_NSA_ILi128EEEEEEaNS5_IJlSB_lEEEaSI_NS4_8TiledMMAINS4_8MMA_AtomIJNS4_15SM100_MMA_S8_SSIaaiLi64ELi64ELNS4_4UMMA5MajorE0ELSN_0ELNSM_8SaturateE0EEEEEENS4_6LayoutINS5_IJSB_SB_SB_EEENS5_IJNSA_ILi0EEEST_ST_EEEEENS5_IJNS4_10UnderscoreESW_SW_EEEEENS4_23SM90_TMA_LOAD_MULTICASTENS4_14ComposedLayoutINS4_7SwizzleILi3ELi4ELi3EEENS4_18smem_ptr_flag_bitsILi8EEENSR_INS5_IJSC_SG_EEENS5_IJSG_SB_EEEEEEEvNS4_8identityENS4_13SM90_TMA_LOADES18_vS19_EENS_8epilogue10collective18CollectiveEpilogueINS1C_23Sm100TmaWarpSpecializedILi1ELi1ELi32ELb0ELb0EEEJSH_NS5_IJNSR_ISF_SB_EES1H_EEEaSI_aSI_NS1C_6fusion15FusionCallbacksIS1G_NS1J_17LinearCombinationIaiaiLNS_15FloatRoundStyleE2EEESH_S1I_JEEENS4_5SM1004TMEM4LOAD26SM100_TMEM_LOAD_16dp32b32xES1A_NS10_INS11_ILi2ELi4ELi3EEES14_NSR_INS5_IJSC_SF_EEENS5_IJSF_SB_EEEEEEENS4_39AutoVectorizingCopyWithAssumedAlignmentILi128EEENS4_14SM90_TMA_STOREES1X_S1Z_S1Z_EEEvvEEEEvNT_6ParamsE:
	.zero		2944


//--------------------- SYMBOLS --------------------------

	.type		.nv.reservedSmem.offset0,@object
	.size		.nv.reservedSmem.offset0,0x4
	.type		.nv.reservedSmem.cap,@object
	.size		.nv.reservedSmem.cap,0x4
	.type		__assertfail,@function
